	.target	sm_90a

	.elftype	@"ET_EXEC"


//--------------------- .note.nv.tkinfo           --------------------------
	.section	.note.nv.tkinfo,"",@"SHT_NOTE"
	.sectionflags	@"SHF_NOTE_NV_TKINFO"
	.tkinfo
        /*0018*/ 	.word	0x00000002
        /*0030*/ 	.string	""
        /*0030*/ 	.string	"ptxas"
        /*0030*/ 	.string	"Cuda compilation tools, release 13.0, V13.0.88"
        /*0030*/ 	.string	"Build cuda_13.0.r13.0/compiler.36424714_0"
        /*0030*/ 	.string	"-arch sm_90a -m 64 "



//--------------------- .note.nv.cuinfo           --------------------------
	.section	.note.nv.cuinfo,"",@"SHT_NOTE"
	.sectionflags	@"SHF_NOTE_NV_CUINFO"
        /*0018*/ 	.short	0x0002
        /*001a*/ 	.short	0x005a
        /*001c*/ 	.short	0x0082
	.zero		2


//--------------------- .nv.info                  --------------------------
	.section	.nv.info,"",@"SHT_CUDA_INFO"
	.align	4


	//----- nvinfo : EIATTR_REGCOUNT
	.align		4
        /*0000*/ 	.byte	0x04, 0x2f
        /*0002*/ 	.short	(.L_15 - .L_14)
	.align		4
.L_14:
        /*0004*/ 	.word	index@(_ZN7cutlass13device_kernelINS_4gemm6kernel13GemmUniversalIN4cute5tupleIJiiiiEEENS1_10collective13CollectiveMmaINS1_34MainloopSm90TmaGmmaWarpSpecializedILi5ENS5_IJNS4_1CILi1EEENSA_ILi2EEESB_EEENS1_35KernelTmaWarpSpecializedCooperativeEEENS5_IJNSA_ILi128EEESG_NSA_ILi32EEEEEEaNS5_IJlSB_lEEEaSJ_NS4_8TiledMMAINS4_8MMA_AtomIJNS4_4SM904GMMA27MMA_64x128x32_S32S8S8_SS_TNEEEENS4_6LayoutINS5_IJSC_SB_SB_EEENS5_IJSB_NSA_ILi0EEESS_EEEEENS5_IJNS4_10UnderscoreESV_SV_EEEEENS4_23SM90_TMA_LOAD_MULTICASTENS4_14ComposedLayoutINS4_7SwizzleILi1ELi4ELi3EEENS4_18smem_ptr_flag_bitsILi8EEENSQ_INS5_IJNSA_ILi8EEESH_EEENS5_IJSH_SB_EEEEEEEvNS4_8identityENS4_13SM90_TMA_LOADES18_vS19_EENS_8epilogue10collective6detail29Sm90TmaWarpSpecializedAdapterINS1D_15DefaultEpilogueIaSJ_SJ_NS1C_6thread17LinearCombinationIaLi1EiiLNS1H_9ScaleType4KindE0ELNS_15FloatRoundStyleE2EaEENS1_15EpilogueDefaultEEEEEvvEEEEvNT_6ParamsE)
        /*0008*/ 	.word	0x000000a8


	//----- nvinfo : EIATTR_FRAME_SIZE
	.align		4
.L_15:
        /*000c*/ 	.byte	0x04, 0x11
        /*000e*/ 	.short	(.L_17 - .L_16)
	.align		4
.L_16:
        /*0010*/ 	.word	index@(_ZN7cutlass13device_kernelINS_4gemm6kernel13GemmUniversalIN4cute5tupleIJiiiiEEENS1_10collective13CollectiveMmaINS1_34MainloopSm90TmaGmmaWarpSpecializedILi5ENS5_IJNS4_1CILi1EEENSA_ILi2EEESB_EEENS1_35KernelTmaWarpSpecializedCooperativeEEENS5_IJNSA_ILi128EEESG_NSA_ILi32EEEEEEaNS5_IJlSB_lEEEaSJ_NS4_8TiledMMAINS4_8MMA_AtomIJNS4_4SM904GMMA27MMA_64x128x32_S32S8S8_SS_TNEEEENS4_6LayoutINS5_IJSC_SB_SB_EEENS5_IJSB_NSA_ILi0EEESS_EEEEENS5_IJNS4_10UnderscoreESV_SV_EEEEENS4_23SM90_TMA_LOAD_MULTICASTENS4_14ComposedLayoutINS4_7SwizzleILi1ELi4ELi3EEENS4_18smem_ptr_flag_bitsILi8EEENSQ_INS5_IJNSA_ILi8EEESH_EEENS5_IJSH_SB_EEEEEEEvNS4_8identityENS4_13SM90_TMA_LOADES18_vS19_EENS_8epilogue10collective6detail29Sm90TmaWarpSpecializedAdapterINS1D_15DefaultEpilogueIaSJ_SJ_NS1C_6thread17LinearCombinationIaLi1EiiLNS1H_9ScaleType4KindE0ELNS_15FloatRoundStyleE2EaEENS1_15EpilogueDefaultEEEEEvvEEEEvNT_6ParamsE)
        /*0014*/ 	.word	0x00000000


	//----- nvinfo : EIATTR_MIN_STACK_SIZE
	.align		4
.L_17:
        /*0018*/ 	.byte	0x04, 0x12
        /*001a*/ 	.short	(.L_19 - .L_18)
	.align		4
.L_18:
        /*001c*/ 	.word	index@(_ZN7cutlass13device_kernelINS_4gemm6kernel13GemmUniversalIN4cute5tupleIJiiiiEEENS1_10collective13CollectiveMmaINS1_34MainloopSm90TmaGmmaWarpSpecializedILi5ENS5_IJNS4_1CILi1EEENSA_ILi2EEESB_EEENS1_35KernelTmaWarpSpecializedCooperativeEEENS5_IJNSA_ILi128EEESG_NSA_ILi32EEEEEEaNS5_IJlSB_lEEEaSJ_NS4_8TiledMMAINS4_8MMA_AtomIJNS4_4SM904GMMA27MMA_64x128x32_S32S8S8_SS_TNEEEENS4_6LayoutINS5_IJSC_SB_SB_EEENS5_IJSB_NSA_ILi0EEESS_EEEEENS5_IJNS4_10UnderscoreESV_SV_EEEEENS4_23SM90_TMA_LOAD_MULTICASTENS4_14ComposedLayoutINS4_7SwizzleILi1ELi4ELi3EEENS4_18smem_ptr_flag_bitsILi8EEENSQ_INS5_IJNSA_ILi8EEESH_EEENS5_IJSH_SB_EEEEEEEvNS4_8identityENS4_13SM90_TMA_LOADES18_vS19_EENS_8epilogue10collective6detail29Sm90TmaWarpSpecializedAdapterINS1D_15DefaultEpilogueIaSJ_SJ_NS1C_6thread17LinearCombinationIaLi1EiiLNS1H_9ScaleType4KindE0ELNS_15FloatRoundStyleE2EaEENS1_15EpilogueDefaultEEEEEvvEEEEvNT_6ParamsE)
        /*0020*/ 	.word	0x00000000
.L_19:


//--------------------- .nv.compat                --------------------------
	.section	.nv.compat,"",@"SHT_CUDA_COMPAT_INFO"
	.align	4
        /*0000*/ 	.byte	0x02, 0x09, 0x01, 0x00, 0x02, 0x02, 0x04, 0x00, 0x02, 0x05, 0x05, 0x00, 0x03, 0x07, 0x01, 0x01
        /*0010*/ 	.byte	0x02, 0x03, 0x01, 0x00, 0x02, 0x06, 0x01, 0x00, 0x04, 0x0b, 0x08, 0x00, 0x00, 0x00, 0x00, 0x00
        /*0020*/ 	.byte	0x00, 0x00, 0x00, 0x00


//--------------------- .nv.info._ZN7cutlass13device_kernelINS_4gemm6kernel13GemmUniversalIN4cute5tupleIJiiiiEEENS1_10collective13CollectiveMmaINS1_34MainloopSm90TmaGmmaWarpSpecializedILi5ENS5_IJNS4_1CILi1EEENSA_ILi2EEESB_EEENS1_35KernelTmaWarpSpecializedCooperativeEEENS5_IJNSA_ILi128EEESG_NSA_ILi32EEEEEEaNS5_IJlSB_lEEEaSJ_NS4_8TiledMMAINS4_8MMA_AtomIJNS4_4SM904GMMA27MMA_64x128x32_S32S8S8_SS_TNEEEENS4_6LayoutINS5_IJSC_SB_SB_EEENS5_IJSB_NSA_ILi0EEESS_EEEEENS5_IJNS4_10UnderscoreESV_SV_EEEEENS4_23SM90_TMA_LOAD_MULTICASTENS4_14ComposedLayoutINS4_7SwizzleILi1ELi4ELi3EEENS4_18smem_ptr_flag_bitsILi8EEENSQ_INS5_IJNSA_ILi8EEESH_EEENS5_IJSH_SB_EEEEEEEvNS4_8identityENS4_13SM90_TMA_LOADES18_vS19_EENS_8epilogue10collective6detail29Sm90TmaWarpSpecializedAdapterINS1D_15DefaultEpilogueIaSJ_SJ_NS1C_6thread17LinearCombinationIaLi1EiiLNS1H_9ScaleType4KindE0ELNS_15FloatRoundStyleE2EaEENS1_15EpilogueDefaultEEEEEvvEEEEvNT_6ParamsE --------------------------
	.section	.nv.info._ZN7cutlass13device_kernelINS_4gemm6kernel13GemmUniversalIN4cute5tupleIJiiiiEEENS1_10collective13CollectiveMmaINS1_34MainloopSm90TmaGmmaWarpSpecializedILi5ENS5_IJNS4_1CILi1EEENSA_ILi2EEESB_EEENS1_35KernelTmaWarpSpecializedCooperativeEEENS5_IJNSA_ILi128EEESG_NSA_ILi32EEEEEEaNS5_IJlSB_lEEEaSJ_NS4_8TiledMMAINS4_8MMA_AtomIJNS4_4SM904GMMA27MMA_64x128x32_S32S8S8_SS_TNEEEENS4_6LayoutINS5_IJSC_SB_SB_EEENS5_IJSB_NSA_ILi0EEESS_EEEEENS5_IJNS4_10UnderscoreESV_SV_EEEEENS4_23SM90_TMA_LOAD_MULTICASTENS4_14ComposedLayoutINS4_7SwizzleILi1ELi4ELi3EEENS4_18smem_ptr_flag_bitsILi8EEENSQ_INS5_IJNSA_ILi8EEESH_EEENS5_IJSH_SB_EEEEEEEvNS4_8identityENS4_13SM90_TMA_LOADES18_vS19_EENS_8epilogue10collective6detail29Sm90TmaWarpSpecializedAdapterINS1D_15DefaultEpilogueIaSJ_SJ_NS1C_6thread17LinearCombinationIaLi1EiiLNS1H_9ScaleType4KindE0ELNS_15FloatRoundStyleE2EaEENS1_15EpilogueDefaultEEEEEvvEEEEvNT_6ParamsE,"",@"SHT_CUDA_INFO"
	.sectionflags	@""
	.align	4


	//----- nvinfo : EIATTR_CUDA_API_VERSION
	.align		4
        /*0000*/ 	.byte	0x04, 0x37
        /*0002*/ 	.short	(.L_21 - .L_20)
.L_20:
        /*0004*/ 	.word	0x00000082


	//----- nvinfo : EIATTR_KPARAM_INFO
	.align		4
.L_21:
        /*0008*/ 	.byte	0x04, 0x17
        /*000a*/ 	.short	(.L_23 - .L_22)
.L_22:
        /*000c*/ 	.word	0x00000000
        /*0010*/ 	.short	0x0000
        /*0012*/ 	.short	0x0070
        /*0014*/ 	.byte	0x00, 0xf0, 0x01, 0x10


	//----- nvinfo : EIATTR_SPARSE_MMA_MASK
	.align		4
.L_23:
        /*0018*/ 	.byte	0x03, 0x50
        /*001a*/ 	.short	0x0000


	//----- nvinfo : EIATTR_MAXREG_COUNT
	.align		4
        /*001c*/ 	.byte	0x03, 0x1b
        /*001e*/ 	.short	0x00a8


	//----- nvinfo : EIATTR_NUM_BARRIERS
	.align		4
        /*0020*/ 	.byte	0x02, 0x4c
        /*0022*/ 	.byte	0x01
	.zero		1


	//----- nvinfo : EIATTR_EXTERNS
	.align		4
        /*0024*/ 	.byte	0x04, 0x0f
        /*0026*/ 	.short	(.L_25 - .L_24)


	//   ....[0]....
	.align		4
.L_24:
        /*0028*/ 	.word	index@(__assertfail)


	//----- nvinfo : EIATTR_MERCURY_ISA_VERSION
	.align		4
.L_25:
        /*002c*/ 	.byte	0x03, 0x5f
        /*002e*/ 	.short	0x0101


	//----- nvinfo : EIATTR_INT_WARP_WIDE_INSTR_OFFSETS
	.align		4
        /*0030*/ 	.byte	0x04, 0x31
        /*0032*/ 	.short	(.L_27 - .L_26)


	//   ....[0]....
.L_26:
        /*0034*/ 	.word	0x000004a0


	//   ....[1]....
        /*0038*/ 	.word	0x000004c0


	//   ....[2]....
        /*003c*/ 	.word	0x00000650


	//   ....[3]....
        /*0040*/ 	.word	0x00001b90


	//----- nvinfo : EIATTR_COOP_GROUP_MASK_REGIDS
	.align		4
.L_27:
        /*0044*/ 	.byte	0x04, 0x29
        /*0046*/ 	.short	(.L_29 - .L_28)


	//   ....[0]....
.L_28:
        /*0048*/ 	.word	0xffffffff


	//   ....[1]....
        /*004c*/ 	.word	0xffffffff


	//   ....[2]....
        /*0050*/ 	.word	0xffffffff


	//   ....[3]....
        /*0054*/ 	.word	0xffffffff


	//   ....[4]....
        /*0058*/ 	.word	0xffffffff


	//   ....[5]....
        /*005c*/ 	.word	0xffffffff


	//----- nvinfo : EIATTR_COOP_GROUP_INSTR_OFFSETS
	.align		4
.L_29:
        /*0060*/ 	.byte	0x04, 0x28
        /*0062*/ 	.short	(.L_31 - .L_30)


	//   ....[0]....
.L_30:
        /*0064*/ 	.word	0x00000060


	//   ....[1]....
        /*0068*/ 	.word	0x00000070


	//   ....[2]....
        /*006c*/ 	.word	0x00000130


	//   ....[3]....
        /*0070*/ 	.word	0x000002e0


	//   ....[4]....
        /*0074*/ 	.word	0x000007b0


	//   ....[5]....
        /*0078*/ 	.word	0x000013e0


	//----- nvinfo : EIATTR_REG_RECONFIG
	.align		4
.L_31:
        /*007c*/ 	.byte	0x01, 0x54
	.zero		2


	//----- nvinfo : EIATTR_SYSCALL_OFFSETS
	.align		4
        /*0080*/ 	.byte	0x04, 0x46
        /*0082*/ 	.short	(.L_33 - .L_32)


	//   ....[0]....
.L_32:
        /*0084*/ 	.word	0x000015d0


	//----- nvinfo : EIATTR_MBARRIER_INSTR_OFFSETS
	.align		4
.L_33:
        /*0088*/ 	.byte	0x04, 0x39
        /*008a*/ 	.short	(.L_35 - .L_34)


	//   ....[0]....
.L_34:
        /*008c*/ 	.word	0x00000230
        /*0090*/ 	.word	0x000000ff
        /*0094*/ 	.word	0x00000000
        /*0098*/ 	.short	0x0100
        /*009a*/ 	.byte	0x08
	.zero		1


	//   ....[1]....
        /*009c*/ 	.word	0x00000240
        /*00a0*/ 	.word	0x000000ff
        /*00a4*/ 	.word	0x00000028
        /*00a8*/ 	.short	0x0100
        /*00aa*/ 	.byte	0x08
	.zero		1


	//   ....[2]....
        /*00ac*/ 	.word	0x00000250
        /*00b0*/ 	.word	0x000000ff
        /*00b4*/ 	.word	0x00000008
        /*00b8*/ 	.short	0x0100
        /*00ba*/ 	.byte	0x08
	.zero		1


	//   ....[3]....
        /*00bc*/ 	.word	0x00000260
        /*00c0*/ 	.word	0x000000ff
        /*00c4*/ 	.word	0x00000030
        /*00c8*/ 	.short	0x0100
        /*00ca*/ 	.byte	0x08
	.zero		1


	//   ....[4]....
        /*00cc*/ 	.word	0x00000270
        /*00d0*/ 	.word	0x000000ff
        /*00d4*/ 	.word	0x00000010
        /*00d8*/ 	.short	0x0100
        /*00da*/ 	.byte	0x08
	.zero		1


	//   ....[5]....
        /*00dc*/ 	.word	0x00000280
        /*00e0*/ 	.word	0x000000ff
        /*00e4*/ 	.word	0x00000038
        /*00e8*/ 	.short	0x0100
        /*00ea*/ 	.byte	0x08
	.zero		1


	//   ....[6]....
        /*00ec*/ 	.word	0x00000290
        /*00f0*/ 	.word	0x000000ff
        /*00f4*/ 	.word	0x00000018
        /*00f8*/ 	.short	0x0100
        /*00fa*/ 	.byte	0x08
	.zero		1


	//   ....[7]....
        /*00fc*/ 	.word	0x000002a0
        /*0100*/ 	.word	0x000000ff
        /*0104*/ 	.word	0x00000040
        /*0108*/ 	.short	0x0100
        /*010a*/ 	.byte	0x08
	.zero		1


	//   ....[8]....
        /*010c*/ 	.word	0x000002b0
        /*0110*/ 	.word	0x000000ff
        /*0114*/ 	.word	0x00000020
        /*0118*/ 	.short	0x0100
        /*011a*/ 	.byte	0x08
	.zero		1


	//   ....[9]....
        /*011c*/ 	.word	0x000002c0
        /*0120*/ 	.word	0x000000ff
        /*0124*/ 	.word	0x00000048
        /*0128*/ 	.short	0x0100
        /*012a*/ 	.byte	0x08
	.zero		1


	//   ....[10]....
        /*012c*/ 	.word	0x000006e0
        /*0130*/ 	.word	0x000000ff
        /*0134*/ 	.word	0x00000060
        /*0138*/ 	.short	0x0100
        /*013a*/ 	.byte	0x06
	.zero		1


	//   ....[11]....
        /*013c*/ 	.word	0x00000760
        /*0140*/ 	.word	0x000000ff
        /*0144*/ 	.word	0x00000068
        /*0148*/ 	.short	0x0100
        /*014a*/ 	.byte	0x06
	.zero		1


	//   ....[12]....
        /*014c*/ 	.word	0x000016a0
        /*0150*/ 	.word	0x00000003
        /*0154*/ 	.word	0x00000000
        /*0158*/ 	.short	0x010a
        /*015a*/ 	.byte	0x3f
	.zero		1


	//   ....[13]....
        /*015c*/ 	.word	0x00001700
        /*0160*/ 	.word	0x00000003
        /*0164*/ 	.word	0x00000000
        /*0168*/ 	.short	0x010a
        /*016a*/ 	.byte	0x3f
	.zero		1


	//   ....[14]....
        /*016c*/ 	.word	0x00001910
        /*0170*/ 	.word	0x00000005
        /*0174*/ 	.word	0x00000000
        /*0178*/ 	.short	0x010a
        /*017a*/ 	.byte	0x3f
	.zero		1


	//   ....[15]....
        /*017c*/ 	.word	0x00001950
        /*0180*/ 	.word	0x00000005
        /*0184*/ 	.word	0x00000000
        /*0188*/ 	.short	0x010a
        /*018a*/ 	.byte	0x3f
	.zero		1


	//   ....[16]....
        /*018c*/ 	.word	0x00001a40
        /*0190*/ 	.word	0x00000004
        /*0194*/ 	.word	0x00000000
        /*0198*/ 	.short	0x0101
        /*019a*/ 	.byte	0x3f
	.zero		1


	//   ....[17]....
        /*019c*/ 	.word	0x00001c30
        /*01a0*/ 	.word	0x00000000
        /*01a4*/ 	.word	0x00000000
        /*01a8*/ 	.short	0x0101
        /*01aa*/ 	.byte	0x3f
	.zero		1


	//   ....[18]....
        /*01ac*/ 	.word	0x00005f40
        /*01b0*/ 	.word	0x00000014
        /*01b4*/ 	.word	0x00000028
        /*01b8*/ 	.short	0x010a
        /*01ba*/ 	.byte	0x3f
	.zero		1


	//   ....[19]....
        /*01bc*/ 	.word	0x000062c0
        /*01c0*/ 	.word	0x00000006
        /*01c4*/ 	.word	0x00000068
        /*01c8*/ 	.short	0x0101
        /*01ca*/ 	.byte	0x3f
	.zero		1


	//   ....[20]....
        /*01cc*/ 	.word	0x00006a10
        /*01d0*/ 	.word	0x00000007
        /*01d4*/ 	.word	0x00000000
        /*01d8*/ 	.short	0x010a
        /*01da*/ 	.byte	0x3f
	.zero		1


	//   ....[21]....
        /*01dc*/ 	.word	0x00006a90
        /*01e0*/ 	.word	0x00000006
        /*01e4*/ 	.word	0x00000000
        /*01e8*/ 	.short	0x010a
        /*01ea*/ 	.byte	0x3f
	.zero		1


	//   ....[22]....
        /*01ec*/ 	.word	0x00006b20
        /*01f0*/ 	.word	0x00000007
        /*01f4*/ 	.word	0x00000000
        /*01f8*/ 	.short	0x010a
        /*01fa*/ 	.byte	0x3f
	.zero		1


	//   ....[23]....
        /*01fc*/ 	.word	0x00006bb0
        /*0200*/ 	.word	0x00000006
        /*0204*/ 	.word	0x00000000
        /*0208*/ 	.short	0x010a
        /*020a*/ 	.byte	0x3f
	.zero		1


	//   ....[24]....
        /*020c*/ 	.word	0x00006c40
        /*0210*/ 	.word	0x00000005
        /*0214*/ 	.word	0x00000000
        /*0218*/ 	.short	0x010a
        /*021a*/ 	.byte	0x3f
	.zero		1


	//   ....[25]....
        /*021c*/ 	.word	0x00006ca0
        /*0220*/ 	.word	0x00000003
        /*0224*/ 	.word	0x00000000
        /*0228*/ 	.short	0x010a
        /*022a*/ 	.byte	0x3f
	.zero		1


	//   ....[26]....
        /*022c*/ 	.word	0x00006cf0
        /*0230*/ 	.word	0x00000005
        /*0234*/ 	.word	0x00000000
        /*0238*/ 	.short	0x010a
        /*023a*/ 	.byte	0x3f
	.zero		1


	//   ....[27]....
        /*023c*/ 	.word	0x00006dc0
        /*0240*/ 	.word	0x00000014
        /*0244*/ 	.word	0x00000028
        /*0248*/ 	.short	0x010a
        /*024a*/ 	.byte	0x3f
	.zero		1


	//   ....[28]....
        /*024c*/ 	.word	0x00006e90
        /*0250*/ 	.word	0x00000007
        /*0254*/ 	.word	0x00000000
        /*0258*/ 	.short	0x010a
        /*025a*/ 	.byte	0x3f
	.zero		1


	//   ....[29]....
        /*025c*/ 	.word	0x00006ee0
        /*0260*/ 	.word	0x00000006
        /*0264*/ 	.word	0x00000000
        /*0268*/ 	.short	0x010a
        /*026a*/ 	.byte	0x3f
	.zero		1


	//   ....[30]....
        /*026c*/ 	.word	0x00006f30
        /*0270*/ 	.word	0x00000007
        /*0274*/ 	.word	0x00000000
        /*0278*/ 	.short	0x010a
        /*027a*/ 	.byte	0x3f
	.zero		1


	//   ....[31]....
        /*027c*/ 	.word	0x00006f80
        /*0280*/ 	.word	0x00000006
        /*0284*/ 	.word	0x00000000
        /*0288*/ 	.short	0x010a
        /*028a*/ 	.byte	0x3f
	.zero		1


	//----- nvinfo : EIATTR_NUM_MBARRIERS
	.align		4
.L_35:
        /*028c*/ 	.byte	0x03, 0x38
        /*028e*/ 	.short	0x000c


	//----- nvinfo : EIATTR_EXIT_INSTR_OFFSETS
	.align		4
        /*0290*/ 	.byte	0x04, 0x1c
        /*0292*/ 	.short	(.L_37 - .L_36)


	//   ....[0]....
.L_36:
        /*0294*/ 	.word	0x00000980


	//   ....[1]....
        /*0298*/ 	.word	0x000011a0


	//   ....[2]....
        /*029c*/ 	.word	0x000056c0


	//   ....[3]....
        /*02a0*/ 	.word	0x00005c20


	//   ....[4]....
        /*02a4*/ 	.word	0x00006c90


	//----- nvinfo : EIATTR_MAX_THREADS
	.align		4
.L_37:
        /*02a8*/ 	.byte	0x04, 0x05
        /*02aa*/ 	.short	(.L_39 - .L_38)
.L_38:
        /*02ac*/ 	.word	0x00000180
        /*02b0*/ 	.word	0x00000001
        /*02b4*/ 	.word	0x00000001


	//----- nvinfo : EIATTR_CRS_STACK_SIZE
	.align		4
.L_39:
        /*02b8*/ 	.byte	0x04, 0x1e
        /*02ba*/ 	.short	(.L_41 - .L_40)
.L_40:
        /*02bc*/ 	.word	0x00000000


	//----- nvinfo : EIATTR_CBANK_PARAM_SIZE
	.align		4
.L_41:
        /*02c0*/ 	.byte	0x03, 0x19
        /*02c2*/ 	.short	0x0470


	//----- nvinfo : EIATTR_PARAM_CBANK
	.align		4
        /*02c4*/ 	.byte	0x04, 0x0a
        /*02c6*/ 	.short	(.L_43 - .L_42)
	.align		4
.L_42:
        /*02c8*/ 	.word	index@(.nv.constant0._ZN7cutlass13device_kernelINS_4gemm6kernel13GemmUniversalIN4cute5tupleIJiiiiEEENS1_10collective13CollectiveMmaINS1_34MainloopSm90TmaGmmaWarpSpecializedILi5ENS5_IJNS4_1CILi1EEENSA_ILi2EEESB_EEENS1_35KernelTmaWarpSpecializedCooperativeEEENS5_IJNSA_ILi128EEESG_NSA_ILi32EEEEEEaNS5_IJlSB_lEEEaSJ_NS4_8TiledMMAINS4_8MMA_AtomIJNS4_4SM904GMMA27MMA_64x128x32_S32S8S8_SS_TNEEEENS4_6LayoutINS5_IJSC_SB_SB_EEENS5_IJSB_NSA_ILi0EEESS_EEEEENS5_IJNS4_10UnderscoreESV_SV_EEEEENS4_23SM90_TMA_LOAD_MULTICASTENS4_14ComposedLayoutINS4_7SwizzleILi1ELi4ELi3EEENS4_18smem_ptr_flag_bitsILi8EEENSQ_INS5_IJNSA_ILi8EEESH_EEENS5_IJSH_SB_EEEEEEEvNS4_8identityENS4_13SM90_TMA_LOADES18_vS19_EENS_8epilogue10collective6detail29Sm90TmaWarpSpecializedAdapterINS1D_15DefaultEpilogueIaSJ_SJ_NS1C_6thread17LinearCombinationIaLi1EiiLNS1H_9ScaleType4KindE0ELNS_15FloatRoundStyleE2EaEENS1_15EpilogueDefaultEEEEEvvEEEEvNT_6ParamsE)
        /*02cc*/ 	.short	0x0210
        /*02ce*/ 	.short	0x0470


	//----- nvinfo : EIATTR_SW_WAR
	.align		4
.L_43:
        /*02d0*/ 	.byte	0x04, 0x36
        /*02d2*/ 	.short	(.L_45 - .L_44)
.L_44:
        /*02d4*/ 	.word	0x00000008
.L_45:


//--------------------- .nv.callgraph             --------------------------
	.section	.nv.callgraph,"",@"SHT_CUDA_CALLGRAPH"
	.align	4
	.sectionentsize	8
	.align		4
        /*0000*/ 	.word	0x00000000
	.align		4
        /*0004*/ 	.word	0xffffffff
	.align		4
        /*0008*/ 	.word	index@(_ZN7cutlass13device_kernelINS_4gemm6kernel13GemmUniversalIN4cute5tupleIJiiiiEEENS1_10collective13CollectiveMmaINS1_34MainloopSm90TmaGmmaWarpSpecializedILi5ENS5_IJNS4_1CILi1EEENSA_ILi2EEESB_EEENS1_35KernelTmaWarpSpecializedCooperativeEEENS5_IJNSA_ILi128EEESG_NSA_ILi32EEEEEEaNS5_IJlSB_lEEEaSJ_NS4_8TiledMMAINS4_8MMA_AtomIJNS4_4SM904GMMA27MMA_64x128x32_S32S8S8_SS_TNEEEENS4_6LayoutINS5_IJSC_SB_SB_EEENS5_IJSB_NSA_ILi0EEESS_EEEEENS5_IJNS4_10UnderscoreESV_SV_EEEEENS4_23SM90_TMA_LOAD_MULTICASTENS4_14ComposedLayoutINS4_7SwizzleILi1ELi4ELi3EEENS4_18smem_ptr_flag_bitsILi8EEENSQ_INS5_IJNSA_ILi8EEESH_EEENS5_IJSH_SB_EEEEEEEvNS4_8identityENS4_13SM90_TMA_LOADES18_vS19_EENS_8epilogue10collective6detail29Sm90TmaWarpSpecializedAdapterINS1D_15DefaultEpilogueIaSJ_SJ_NS1C_6thread17LinearCombinationIaLi1EiiLNS1H_9ScaleType4KindE0ELNS_15FloatRoundStyleE2EaEENS1_15EpilogueDefaultEEEEEvvEEEEvNT_6ParamsE)
	.align		4
        /*000c*/ 	.word	index@(__assertfail)
	.align		4
        /*0010*/ 	.word	0x00000000
	.align		4
        /*0014*/ 	.word	0xfffffffe
	.align		4
        /*0018*/ 	.word	0x00000000
	.align		4
        /*001c*/ 	.word	0xfffffffd
	.align		4
        /*0020*/ 	.word	0x00000000
	.align		4
        /*0024*/ 	.word	0xfffffffc


//--------------------- .nv.constant4             --------------------------
	.section	.nv.constant4,"a",@progbits
	.align	8
	.align		8
.nv.constant4:
        /*0000*/ 	.dword	__assertfail
	.align		8
        /*0008*/ 	.dword	__unnamed_1
	.align		8
        /*0010*/ 	.dword	_ZN39_INTERNAL_184205e2_4_k_cu_0894eb85_48484cuda3std3__45__cpo5beginE
	.align		8
        /*0018*/ 	.dword	_ZN39_INTERNAL_184205e2_4_k_cu_0894eb85_48484cuda3std3__45__cpo3endE
	.align		8
        /*0020*/ 	.dword	_ZN39_INTERNAL_184205e2_4_k_cu_0894eb85_48484cuda3std3__45__cpo6cbeginE
	.align		8
        /*0028*/ 	.dword	_ZN39_INTERNAL_184205e2_4_k_cu_0894eb85_48484cuda3std3__45__cpo4cendE
	.align		8
        /*0030*/ 	.dword	_ZN39_INTERNAL_184205e2_4_k_cu_0894eb85_48484cuda3std3__441_GLOBAL__N__184205e2_4_k_cu_0894eb85_48486ignoreE
	.align		8
        /*0038*/ 	.dword	_ZN39_INTERNAL_184205e2_4_k_cu_0894eb85_48484cuda3std3__419piecewise_constructE
	.align		8
        /*0040*/ 	.dword	_ZN39_INTERNAL_184205e2_4_k_cu_0894eb85_48484cuda3std3__48in_placeE
	.align		8
        /*0048*/ 	.dword	_ZN39_INTERNAL_184205e2_4_k_cu_0894eb85_48484cuda3std6ranges3__45__cpo4swapE
	.align		8
        /*0050*/ 	.dword	_ZN39_INTERNAL_184205e2_4_k_cu_0894eb85_48484cuda3std6ranges3__45__cpo9iter_moveE
	.align		8
        /*0058*/ 	.dword	_ZN39_INTERNAL_184205e2_4_k_cu_0894eb85_48484cute7productE
	.align		8
        /*0060*/ 	.dword	_ZN39_INTERNAL_184205e2_4_k_cu_0894eb85_48484cute1_E
	.align		8
        /*0068*/ 	.dword	$str$22
	.align		8
        /*0070*/ 	.dword	$str$23


//--------------------- .text._ZN7cutlass13device_kernelINS_4gemm6kernel13GemmUniversalIN4cute5tupleIJiiiiEEENS1_10collective13CollectiveMmaINS1_34MainloopSm90TmaGmmaWarpSpecializedILi5ENS5_IJNS4_1CILi1EEENSA_ILi2EEESB_EEENS1_35KernelTmaWarpSpecializedCooperativeEEENS5_IJNSA_ILi128EEESG_NSA_ILi32EEEEEEaNS5_IJlSB_lEEEaSJ_NS4_8TiledMMAINS4_8MMA_AtomIJNS4_4SM904GMMA27MMA_64x128x32_S32S8S8_SS_TNEEEENS4_6LayoutINS5_IJSC_SB_SB_EEENS5_IJSB_NSA_ILi0EEESS_EEEEENS5_IJNS4_10UnderscoreESV_SV_EEEEENS4_23SM90_TMA_LOAD_MULTICASTENS4_14ComposedLayoutINS4_7SwizzleILi1ELi4ELi3EEENS4_18smem_ptr_flag_bitsILi8EEENSQ_INS5_IJNSA_ILi8EEESH_EEENS5_IJSH_SB_EEEEEEEvNS4_8identityENS4_13SM90_TMA_LOADES18_vS19_EENS_8epilogue10collective6detail29Sm90TmaWarpSpecializedAdapterINS1D_15DefaultEpilogueIaSJ_SJ_NS1C_6thread17LinearCombinationIaLi1EiiLNS1H_9ScaleType4KindE0ELNS_15FloatRoundStyleE2EaEENS1_15EpilogueDefaultEEEEEvvEEEEvNT_6ParamsE --------------------------
	.section	.text._ZN7cutlass13device_kernelINS_4gemm6kernel13GemmUniversalIN4cute5tupleIJiiiiEEENS1_10collective13CollectiveMmaINS1_34MainloopSm90TmaGmmaWarpSpecializedILi5ENS5_IJNS4_1CILi1EEENSA_ILi2EEESB_EEENS1_35KernelTmaWarpSpecializedCooperativeEEENS5_IJNSA_ILi128EEESG_NSA_ILi32EEEEEEaNS5_IJlSB_lEEEaSJ_NS4_8TiledMMAINS4_8MMA_AtomIJNS4_4SM904GMMA27MMA_64x128x32_S32S8S8_SS_TNEEEENS4_6LayoutINS5_IJSC_SB_SB_EEENS5_IJSB_NSA_ILi0EEESS_EEEEENS5_IJNS4_10UnderscoreESV_SV_EEEEENS4_23SM90_TMA_LOAD_MULTICASTENS4_14ComposedLayoutINS4_7SwizzleILi1ELi4ELi3EEENS4_18smem_ptr_flag_bitsILi8EEENSQ_INS5_IJNSA_ILi8EEESH_EEENS5_IJSH_SB_EEEEEEEvNS4_8identityENS4_13SM90_TMA_LOADES18_vS19_EENS_8epilogue10collective6detail29Sm90TmaWarpSpecializedAdapterINS1D_15DefaultEpilogueIaSJ_SJ_NS1C_6thread17LinearCombinationIaLi1EiiLNS1H_9ScaleType4KindE0ELNS_15FloatRoundStyleE2EaEENS1_15EpilogueDefaultEEEEEvvEEEEvNT_6ParamsE,"ax",@progbits
	.align	128
.text._ZN7cutlass13device_kernelINS_4gemm6kernel13GemmUniversalIN4cute5tupleIJiiiiEEENS1_10collective13CollectiveMmaINS1_34MainloopSm90TmaGmmaWarpSpecializedILi5ENS5_IJNS4_1CILi1EEENSA_ILi2EEESB_EEENS1_35KernelTmaWarpSpecializedCooperativeEEENS5_IJNSA_ILi128EEESG_NSA_ILi32EEEEEEaNS5_IJlSB_lEEEaSJ_NS4_8TiledMMAINS4_8MMA_AtomIJNS4_4SM904GMMA27MMA_64x128x32_S32S8S8_SS_TNEEEENS4_6LayoutINS5_IJSC_SB_SB_EEENS5_IJSB_NSA_ILi0EEESS_EEEEENS5_IJNS4_10UnderscoreESV_SV_EEEEENS4_23SM90_TMA_LOAD_MULTICASTENS4_14ComposedLayoutINS4_7SwizzleILi1ELi4ELi3EEENS4_18smem_ptr_flag_bitsILi8EEENSQ_INS5_IJNSA_ILi8EEESH_EEENS5_IJSH_SB_EEEEEEEvNS4_8identityENS4_13SM90_TMA_LOADES18_vS19_EENS_8epilogue10collective6detail29Sm90TmaWarpSpecializedAdapterINS1D_15DefaultEpilogueIaSJ_SJ_NS1C_6thread17LinearCombinationIaLi1EiiLNS1H_9ScaleType4KindE0ELNS_15FloatRoundStyleE2EaEENS1_15EpilogueDefaultEEEEEvvEEEEvNT_6ParamsE:
        .type           _ZN7cutlass13device_kernelINS_4gemm6kernel13GemmUniversalIN4cute5tupleIJiiiiEEENS1_10collective13CollectiveMmaINS1_34MainloopSm90TmaGmmaWarpSpecializedILi5ENS5_IJNS4_1CILi1EEENSA_ILi2EEESB_EEENS1_35KernelTmaWarpSpecializedCooperativeEEENS5_IJNSA_ILi128EEESG_NSA_ILi32EEEEEEaNS5_IJlSB_lEEEaSJ_NS4_8TiledMMAINS4_8MMA_AtomIJNS4_4SM904GMMA27MMA_64x128x32_S32S8S8_SS_TNEEEENS4_6LayoutINS5_IJSC_SB_SB_EEENS5_IJSB_NSA_ILi0EEESS_EEEEENS5_IJNS4_10UnderscoreESV_SV_EEEEENS4_23SM90_TMA_LOAD_MULTICASTENS4_14ComposedLayoutINS4_7SwizzleILi1ELi4ELi3EEENS4_18smem_ptr_flag_bitsILi8EEENSQ_INS5_IJNSA_ILi8EEESH_EEENS5_IJSH_SB_EEEEEEEvNS4_8identityENS4_13SM90_TMA_LOADES18_vS19_EENS_8epilogue10collective6detail29Sm90TmaWarpSpecializedAdapterINS1D_15DefaultEpilogueIaSJ_SJ_NS1C_6thread17LinearCombinationIaLi1EiiLNS1H_9ScaleType4KindE0ELNS_15FloatRoundStyleE2EaEENS1_15EpilogueDefaultEEEEEvvEEEEvNT_6ParamsE,@function
        .size           _ZN7cutlass13device_kernelINS_4gemm6kernel13GemmUniversalIN4cute5tupleIJiiiiEEENS1_10collective13CollectiveMmaINS1_34MainloopSm90TmaGmmaWarpSpecializedILi5ENS5_IJNS4_1CILi1EEENSA_ILi2EEESB_EEENS1_35KernelTmaWarpSpecializedCooperativeEEENS5_IJNSA_ILi128EEESG_NSA_ILi32EEEEEEaNS5_IJlSB_lEEEaSJ_NS4_8TiledMMAINS4_8MMA_AtomIJNS4_4SM904GMMA27MMA_64x128x32_S32S8S8_SS_TNEEEENS4_6LayoutINS5_IJSC_SB_SB_EEENS5_IJSB_NSA_ILi0EEESS_EEEEENS5_IJNS4_10UnderscoreESV_SV_EEEEENS4_23SM90_TMA_LOAD_MULTICASTENS4_14ComposedLayoutINS4_7SwizzleILi1ELi4ELi3EEENS4_18smem_ptr_flag_bitsILi8EEENSQ_INS5_IJNSA_ILi8EEESH_EEENS5_IJSH_SB_EEEEEEEvNS4_8identityENS4_13SM90_TMA_LOADES18_vS19_EENS_8epilogue10collective6detail29Sm90TmaWarpSpecializedAdapterINS1D_15DefaultEpilogueIaSJ_SJ_NS1C_6thread17LinearCombinationIaLi1EiiLNS1H_9ScaleType4KindE0ELNS_15FloatRoundStyleE2EaEENS1_15EpilogueDefaultEEEEEvvEEEEvNT_6ParamsE,(.L_x_203 - _ZN7cutlass13device_kernelINS_4gemm6kernel13GemmUniversalIN4cute5tupleIJiiiiEEENS1_10collective13CollectiveMmaINS1_34MainloopSm90TmaGmmaWarpSpecializedILi5ENS5_IJNS4_1CILi1EEENSA_ILi2EEESB_EEENS1_35KernelTmaWarpSpecializedCooperativeEEENS5_IJNSA_ILi128EEESG_NSA_ILi32EEEEEEaNS5_IJlSB_lEEEaSJ_NS4_8TiledMMAINS4_8MMA_AtomIJNS4_4SM904GMMA27MMA_64x128x32_S32S8S8_SS_TNEEEENS4_6LayoutINS5_IJSC_SB_SB_EEENS5_IJSB_NSA_ILi0EEESS_EEEEENS5_IJNS4_10UnderscoreESV_SV_EEEEENS4_23SM90_TMA_LOAD_MULTICASTENS4_14ComposedLayoutINS4_7SwizzleILi1ELi4ELi3EEENS4_18smem_ptr_flag_bitsILi8EEENSQ_INS5_IJNSA_ILi8EEESH_EEENS5_IJSH_SB_EEEEEEEvNS4_8identityENS4_13SM90_TMA_LOADES18_vS19_EENS_8epilogue10collective6detail29Sm90TmaWarpSpecializedAdapterINS1D_15DefaultEpilogueIaSJ_SJ_NS1C_6thread17LinearCombinationIaLi1EiiLNS1H_9ScaleType4KindE0ELNS_15FloatRoundStyleE2EaEENS1_15EpilogueDefaultEEEEEvvEEEEvNT_6ParamsE)
        .other          _ZN7cutlass13device_kernelINS_4gemm6kernel13GemmUniversalIN4cute5tupleIJiiiiEEENS1_10collective13CollectiveMmaINS1_34MainloopSm90TmaGmmaWarpSpecializedILi5ENS5_IJNS4_1CILi1EEENSA_ILi2EEESB_EEENS1_35KernelTmaWarpSpecializedCooperativeEEENS5_IJNSA_ILi128EEESG_NSA_ILi32EEEEEEaNS5_IJlSB_lEEEaSJ_NS4_8TiledMMAINS4_8MMA_AtomIJNS4_4SM904GMMA27MMA_64x128x32_S32S8S8_SS_TNEEEENS4_6LayoutINS5_IJSC_SB_SB_EEENS5_IJSB_NSA_ILi0EEESS_EEEEENS5_IJNS4_10UnderscoreESV_SV_EEEEENS4_23SM90_TMA_LOAD_MULTICASTENS4_14ComposedLayoutINS4_7SwizzleILi1ELi4ELi3EEENS4_18smem_ptr_flag_bitsILi8EEENSQ_INS5_IJNSA_ILi8EEESH_EEENS5_IJSH_SB_EEEEEEEvNS4_8identityENS4_13SM90_TMA_LOADES18_vS19_EENS_8epilogue10collective6detail29Sm90TmaWarpSpecializedAdapterINS1D_15DefaultEpilogueIaSJ_SJ_NS1C_6thread17LinearCombinationIaLi1EiiLNS1H_9ScaleType4KindE0ELNS_15FloatRoundStyleE2EaEENS1_15EpilogueDefaultEEEEEvvEEEEvNT_6ParamsE,@"STO_CUDA_ENTRY STV_DEFAULT"
_ZN7cutlass13device_kernelINS_4gemm6kernel13GemmUniversalIN4cute5tupleIJiiiiEEENS1_10collective13CollectiveMmaINS1_34MainloopSm90TmaGmmaWarpSpecializedILi5ENS5_IJNS4_1CILi1EEENSA_ILi2EEESB_EEENS1_35KernelTmaWarpSpecializedCooperativeEEENS5_IJNSA_ILi128EEESG_NSA_ILi32EEEEEEaNS5_IJlSB_lEEEaSJ_NS4_8TiledMMAINS4_8MMA_AtomIJNS4_4SM904GMMA27MMA_64x128x32_S32S8S8_SS_TNEEEENS4_6LayoutINS5_IJSC_SB_SB_EEENS5_IJSB_NSA_ILi0EEESS_EEEEENS5_IJNS4_10UnderscoreESV_SV_EEEEENS4_23SM90_TMA_LOAD_MULTICASTENS4_14ComposedLayoutINS4_7SwizzleILi1ELi4ELi3EEENS4_18smem_ptr_flag_bitsILi8EEENSQ_INS5_IJNSA_ILi8EEESH_EEENS5_IJSH_SB_EEEEEEEvNS4_8identityENS4_13SM90_TMA_LOADES18_vS19_EENS_8epilogue10collective6detail29Sm90TmaWarpSpecializedAdapterINS1D_15DefaultEpilogueIaSJ_SJ_NS1C_6thread17LinearCombinationIaLi1EiiLNS1H_9ScaleType4KindE0ELNS_15FloatRoundStyleE2EaEENS1_15EpilogueDefaultEEEEEvvEEEEvNT_6ParamsE:
[----:B------:R-:W0:Y:S01]  /*0000*/  LDC R1, c[0x0][0x28] ;  /* 0x00000a00ff017b82 */ /* 0x000e220000000800 */
[----:B------:R-:W1:Y:S01]  /*0010*/  S2R R93, SR_TID.X ;  /* 0x00000000005d7919 */ /* 0x000e620000002100 */
[----:B------:R-:W-:Y:S01]  /*0020*/  ELECT P0, URZ, PT ;  /* 0x00000000003f782f */ /* 0x000fe20003800000 */
[----:B------:R-:W-:Y:S01]  /*0030*/  BSSY B0, `(.L_x_0) ;  /* 0x000000f000007945 */ /* 0x000fe20003800000 */
[--C-:B-1----:R-:W-:Y:S02]  /*0040*/  SHF.R.U32.HI R0, RZ, 0x5, R93.reuse ;  /* 0x00000005ff007819 */ /* 0x102fe4000001165d */
[----:B------:R-:W-:-:S03]  /*0050*/  SHF.R.U32.HI R6, RZ, 0x7, R93 ;  /* 0x00000007ff067819 */ /* 0x000fc6000001165d */
[----:B------:R-:W1:Y:S04]  /*0060*/  SHFL.IDX PT, R3, R0, RZ, 0x1f ;  /* 0x00001fff00037589 */ /* 0x000e6800000e0000 */
[----:B------:R2:W3:Y:S01]  /*0070*/  SHFL.IDX PT, R2, R6, RZ, 0x1f ;  /* 0x00001fff06027589 */ /* 0x0004e200000e0000 */
[----:B-1----:R-:W-:-:S13]  /*0080*/  ISETP.NE.OR P0, PT, R3, RZ, !P0 ;  /* 0x000000ff0300720c */ /* 0x002fda0004705670 */
[----:B0-23--:R-:W-:Y:S05]  /*0090*/  @P0 BRA `(.L_x_1) ;  /* 0x0000000000200947 */ /* 0x00dfea0003800000 */
[----:B------:R-:W-:Y:S02]  /*00a0*/  ULDC.64 UR4, c[0x0][0x198] ;  /* 0x0000660000047ab9 */ /* 0x000fe40000000a00 */
[----:B------:R-:W-:Y:S02]  /*00b0*/  UIADD3 UR6, UP0, UR4, 0xf0, URZ ;  /* 0x000000f004067890 */ /* 0x000fe4000ff1e03f */
[----:B------:R-:W-:Y:S02]  /*00c0*/  UIADD3 UR4, UP1, UR4, 0x1f0, URZ ;  /* 0x000001f004047890 */ /* 0x000fe4000ff3e03f */
[----:B------:R-:W-:Y:S02]  /*00d0*/  UIADD3.X UR7, URZ, UR5, URZ, UP0, !UPT ;  /* 0x000000053f077290 */ /* 0x000fe400087fe43f */
[----:B------:R-:W-:-:S07]  /*00e0*/  UIADD3.X UR5, URZ, UR5, URZ, UP1, !UPT ;  /* 0x000000053f057290 */ /* 0x000fce0008ffe43f */
[----:B------:R0:W-:Y:S02]  /*00f0*/  UTMACCTL.PF [UR6] ;  /* 0x00000000060079b9 */ /* 0x0001e40008040000 */
[----:B------:R0:W-:Y:S02]  /*0100*/  UTMACCTL.PF [UR4] ;  /* 0x00000000040079b9 */ /* 0x0001e40008040000 */
[----:B0-----:R-:W-:Y:S01]  /*0110*/  NOP ;  /* 0x0000000000007918 */ /* 0x001fe20000000000 */
.L_x_1:
[----:B------:R-:W-:Y:S05]  /*0120*/  BSYNC B0 ;  /* 0x0000000000007941 */ /* 0x000fea0003800000 */
.L_x_0:
[----:B------:R-:W0:Y:S02]  /*0130*/  SHFL.IDX PT, R5, R0, RZ, 0x1f ;  /* 0x00001fff00057589 */ /* 0x000e2400000e0000 */
[----:B0-----:R-:W-:-:S13]  /*0140*/  ISETP.NE.AND P0, PT, R5, RZ, PT ;  /* 0x000000ff0500720c */ /* 0x001fda0003f05270 */
[----:B------:R-:W-:Y:S05]  /*0150*/  @P0 BRA `(.L_x_2) ;  /* 0x0000000000600947 */ /* 0x000fea0003800000 */
[----:B------:R-:W0:Y:S01]  /*0160*/  S2UR UR8, SR_CgaCtaId ;  /* 0x00000000000879c3 */ /* 0x000e220000008800 */
[----:B------:R-:W-:Y:S01]  /*0170*/  UMOV UR4, 0x400 ;  /* 0x0000040000047882 */ /* 0x000fe20000000000 */
[----:B------:R-:W-:Y:S01]  /*0180*/  UMOV UR5, 0x1 ;  /* 0x0000000100057882 */ /* 0x000fe20000000000 */
[----:B------:R-:W-:Y:S01]  /*0190*/  UMOV UR6, 0x4 ;  /* 0x0000000400067882 */ /* 0x000fe20000000000 */
[----:B------:R-:W-:Y:S01]  /*01a0*/  ELECT P0, URZ, PT ;  /* 0x00000000003f782f */ /* 0x000fe20003800000 */
[----:B------:R-:W-:-:S04]  /*01b0*/  UIADD3 UR6, -UR6, 0x100000, URZ ;  /* 0x0010000006067890 */ /* 0x000fc8000fffe13f */
[----:B------:R-:W-:Y:S02]  /*01c0*/  USHF.L.U32 UR7, UR6, 0xb, URZ ;  /* 0x0000000b06077899 */ /* 0x000fe4000800063f */
[----:B------:R-:W-:Y:S02]  /*01d0*/  USHF.L.U32 UR6, UR6, 0x1, URZ ;  /* 0x0000000106067899 */ /* 0x000fe4000800063f */
[----:B0-----:R-:W-:Y:S02]  /*01e0*/  ULEA UR8, UR8, UR4, 0x18 ;  /* 0x0000000408087291 */ /* 0x001fe4000f8ec03f */
[----:B------:R-:W-:-:S04]  /*01f0*/  UIADD3 UR4, -UR5, 0x100000, URZ ;  /* 0x0010000005047890 */ /* 0x000fc8000fffe13f */
[----:B------:R-:W-:Y:S02]  /*0200*/  USHF.L.U32 UR5, UR4, 0xb, URZ ;  /* 0x0000000b04057899 */ /* 0x000fe4000800063f */
[----:B------:R-:W-:Y:S01]  /*0210*/  USHF.L.U32 UR4, UR4, 0x1, URZ ;  /* 0x0000000104047899 */ /* 0x000fe2000800063f */
[----:B------:R-:W0:Y:S11]  /*0220*/  FENCE.VIEW.ASYNC.S ;  /* 0x00000000000073c6 */ /* 0x000e360000000000 */
[----:B0-----:R0:W1:Y:S01]  /*0230*/  SYNCS.EXCH.64 URZ, [UR8], UR4 ;  /* 0x00000004083f75b2 */ /* 0x0010620008000100 */
[----:B------:R0:W2:Y:S01]  /*0240*/  SYNCS.EXCH.64 URZ, [UR8+0x28], UR6 ;  /* 0x00002806083f75b2 */ /* 0x0000a20008000100 */
[----:B------:R0:W3:Y:S01]  /*0250*/  SYNCS.EXCH.64 URZ, [UR8+0x8], UR4 ;  /* 0x00000804083f75b2 */ /* 0x0000e20008000100 */
[----:B------:R0:W4:Y:S01]  /*0260*/  SYNCS.EXCH.64 URZ, [UR8+0x30], UR6 ;  /* 0x00003006083f75b2 */ /* 0x0001220008000100 */
[----:B------:R0:W0:Y:S01]  /*0270*/  SYNCS.EXCH.64 URZ, [UR8+0x10], UR4 ;  /* 0x00001004083f75b2 */ /* 0x0000220008000100 */
[----:B------:R0:W0:Y:S01]  /*0280*/  SYNCS.EXCH.64 URZ, [UR8+0x38], UR6 ;  /* 0x00003806083f75b2 */ /* 0x0000220008000100 */
[----:B------:R0:W0:Y:S01]  /*0290*/  SYNCS.EXCH.64 URZ, [UR8+0x18], UR4 ;  /* 0x00001804083f75b2 */ /* 0x0000220008000100 */
[----:B------:R0:W0:Y:S01]  /*02a0*/  SYNCS.EXCH.64 URZ, [UR8+0x40], UR6 ;  /* 0x00004006083f75b2 */ /* 0x0000220008000100 */
[----:B------:R0:W0:Y:S01]  /*02b0*/  SYNCS.EXCH.64 URZ, [UR8+0x20], UR4 ;  /* 0x00002004083f75b2 */ /* 0x0000220008000100 */
[----:B------:R0:W0:Y:S01]  /*02c0*/  SYNCS.EXCH.64 URZ, [UR8+0x48], UR6 ;  /* 0x00004806083f75b2 */ /* 0x0000220008000100 */
[----:B------:R-:W-:Y:S01]  /*02d0*/  NOP ;  /* 0x0000000000007918 */ /* 0x000fe20000000000 */
.L_x_2:
[----:B------:R-:W5:Y:S01]  /*02e0*/  SHFL.IDX PT, R0, R0, RZ, 0x1f ;  /* 0x00001fff00007589 */ /* 0x000f6200000e0000 */
[----:B------:R-:W-:Y:S01]  /*02f0*/  SHF.R.S32.HI R8, RZ, 0x1f, R93 ;  /* 0x0000001fff087819 */ /* 0x000fe2000001145d */
[----:B0-----:R-:W0:Y:S01]  /*0300*/  S2UR UR8, SR_CTAID.X ;  /* 0x00000000000879c3 */ /* 0x001e220000002500 */
[----:B------:R-:W-:Y:S01]  /*0310*/  ELECT P0, URZ, PT ;  /* 0x00000000003f782f */ /* 0x000fe20003800000 */
[----:B------:R-:W1:Y:S01]  /*0320*/  S2R R4, SR_CTAID.Y ;  /* 0x0000000000047919 */ /* 0x000e620000002600 */
[----:B------:R-:W-:Y:S01]  /*0330*/  LEA.HI R8, R8, R93, RZ, 0x7 ;  /* 0x0000005d08087211 */ /* 0x000fe200078f38ff */
[----:B------:R-:W-:Y:S01]  /*0340*/  ULDC UR4, c[0x0][0x154] ;  /* 0x0000550000047ab9 */ /* 0x000fe20000000800 */
[----:B------:R-:W-:Y:S01]  /*0350*/  SHF.R.S32.HI R10, RZ, 0x1f, R5 ;  /* 0x0000001fff0a7819 */ /* 0x000fe20000011405 */
[----:B------:R-:W-:Y:S01]  /*0360*/  NOP ;  /* 0x0000000000007918 */ /* 0x000fe20000000000 */
[----:B------:R-:W-:Y:S01]  /*0370*/  LOP3.LUT R8, R8, 0xffffff80, RZ, 0xc0, !PT ;  /* 0xffffff8008087812 */ /* 0x000fe200078ec0ff */
[----:B------:R-:W2:Y:S01]  /*0380*/  LDC R14, c[0x0][0x140] ;  /* 0x00005000ff0e7b82 */ /* 0x000ea20000000800 */
[----:B------:R-:W-:Y:S01]  /*0390*/  LEA.HI R10, R10, R5, RZ, 0x2 ;  /* 0x000000050a0a7211 */ /* 0x000fe200078f10ff */
[----:B------:R-:W-:-:S02]  /*03a0*/  NOP ;  /* 0x0000000000007918 */ /* 0x000fc40000000000 */
[----:B------:R-:W-:Y:S01]  /*03b0*/  IMAD.IADD R8, R93, 0x1, -R8 ;  /* 0x000000015d087824 */ /* 0x000fe200078e0a08 */
[----:B------:R-:W-:-:S03]  /*03c0*/  LOP3.LUT R10, R10, 0x3ffffffc, RZ, 0xc0, !PT ;  /* 0x3ffffffc0a0a7812 */ /* 0x000fc600078ec0ff */
[----:B------:R-:W3:Y:S01]  /*03d0*/  LDC R12, c[0x0][0x144] ;  /* 0x00005100ff0c7b82 */ /* 0x000ee20000000800 */
[----:B------:R-:W-:Y:S01]  /*03e0*/  SHF.R.S32.HI R7, RZ, 0x1f, R8 ;  /* 0x0000001fff077819 */ /* 0x000fe20000011408 */
[----:B------:R-:W-:Y:S01]  /*03f0*/  IMAD.IADD R10, R5, 0x1, -R10 ;  /* 0x00000001050a7824 */ /* 0x000fe200078e0a0a */
[----:B------:R-:W-:Y:S02]  /*0400*/  LOP3.LUT P2, RZ, R8, 0x7, RZ, 0xc0, !PT ;  /* 0x0000000708ff7812 */ /* 0x000fe4000784c0ff */
[----:B------:R-:W-:Y:S01]  /*0410*/  LEA.HI R7, R7, R8, RZ, 0x3 ;  /* 0x0000000807077211 */ /* 0x000fe200078f18ff */
[----:B------:R-:W-:Y:S01]  /*0420*/  VIADD R8, R2, 0xffffffff ;  /* 0xffffffff02087836 */ /* 0x000fe20000000000 */
[----:B-----5:R-:W-:Y:S02]  /*0430*/  ISETP.NE.OR P0, PT, R0, RZ, !P0 ;  /* 0x000000ff0000720c */ /* 0x020fe40004705670 */
[--C-:B------:R-:W-:Y:S02]  /*0440*/  SHF.R.S32.HI R0, RZ, 0x3, R7.reuse ;  /* 0x00000003ff007819 */ /* 0x100fe40000011407 */
[----:B------:R-:W-:-:S02]  /*0450*/  SHF.R.S32.HI R7, RZ, 0x1f, R7 ;  /* 0x0000001fff077819 */ /* 0x000fc40000011407 */
[----:B0-----:R-:W-:Y:S02]  /*0460*/  I2FP.F32.U32 R11, UR8 ;  /* 0x00000008000b7c45 */ /* 0x001fe40008201000 */
[----:B------:R-:W-:Y:S02]  /*0470*/  LEA.HI R7, R7, R0, RZ, 0x2 ;  /* 0x0000000007077211 */ /* 0x000fe400078f10ff */
[----:B--2---:R-:W-:Y:S02]  /*0480*/  ISETP.EQ.U32.AND P3, PT, R14, 0x1, PT ;  /* 0x000000010e00780c */ /* 0x004fe40003f62070 */
[----:B-1----:R-:W-:Y:S01]  /*0490*/  I2FP.F32.U32 R9, R4 ;  /* 0x0000000400097245 */ /* 0x002fe20000201000 */
[----:B------:R-:W-:Y:S01]  /*04a0*/  VOTEU.ALL UP0, P0 ;  /* 0x00000000003f7886 */ /* 0x000fe20000000000 */
[----:B------:R-:W-:Y:S01]  /*04b0*/  LOP3.LUT R7, R7, 0xfffffffc, RZ, 0xc0, !PT ;  /* 0xfffffffc07077812 */ /* 0x000fe200078ec0ff */
[----:B------:R-:W-:Y:S01]  /*04c0*/  VOTEU.ALL UP1, P0 ;  /* 0x00000000003f7886 */ /* 0x000fe20000020000 */
[----:B------:R-:W-:Y:S01]  /*04d0*/  ISETP.GE.U32.AND P5, PT, R8, 0x2, PT ;  /* 0x000000020800780c */ /* 0x000fe20003fa6070 */
[----:B------:R-:W-:Y:S01]  /*04e0*/  FMUL R13, R9, UR4 ;  /* 0x00000004090d7c20 */ /* 0x000fe20008400000 */
[----:B------:R-:W0:Y:S01]  /*04f0*/  @!UP0 S2UR UR7, SR_CgaCtaId ;  /* 0x00000000000789c3 */ /* 0x000e220000008800 */
[----:B------:R-:W-:Y:S01]  /*0500*/  ULDC UR4, c[0x0][0x150] ;  /* 0x0000540000047ab9 */ /* 0x000fe20000000800 */
[----:B------:R-:W-:-:S02]  /*0510*/  IMAD.IADD R7, R0, 0x1, -R7 ;  /* 0x0000000100077824 */ /* 0x000fc400078e0a07 */
[----:B------:R-:W-:Y:S01]  /*0520*/  FMUL R11, R11, UR4 ;  /* 0x000000040b0b7c20 */ /* 0x000fe20008400000 */
[----:B------:R-:W-:Y:S01]  /*0530*/  SHF.R.S32.HI R0, RZ, 0x1f, R3 ;  /* 0x0000001fff007819 */ /* 0x000fe20000011403 */
[----:B------:R-:W1:Y:S01]  /*0540*/  F2I.U32.TRUNC.NTZ R13, R13 ;  /* 0x0000000d000d7305 */ /* 0x000e62000020f000 */
[----:B------:R-:W-:Y:S01]  /*0550*/  IMAD R7, R10, 0x4, R7 ;  /* 0x000000040a077824 */ /* 0x000fe200078e0207 */
[----:B------:R-:W-:Y:S01]  /*0560*/  UMOV UR4, 0x20 ;  /* 0x0000002000047882 */ /* 0x000fe20000000000 */
[----:B------:R-:W2:Y:S01]  /*0570*/  LDC R9, c[0x0][0x148] ;  /* 0x00005200ff097b82 */ /* 0x000ea20000000800 */
[----:B------:R-:W-:Y:S01]  /*0580*/  LEA.HI R0, R0, R3, RZ, 0x2 ;  /* 0x0000000300007211 */ /* 0x000fe200078f10ff */
[----:B------:R-:W-:Y:S01]  /*0590*/  IMAD.SHL.U32 R10, R7, 0x4, RZ ;  /* 0x00000004070a7824 */ /* 0x000fe200078e00ff */
[----:B------:R-:W-:Y:S01]  /*05a0*/  @!UP0 UMOV UR6, 0x400 ;  /* 0x0000040000068882 */ /* 0x000fe20000000000 */
[----:B------:R-:W-:-:S04]  /*05b0*/  @!UP0 UIADD3 UR4, -UR4, 0x100000, URZ ;  /* 0x0010000004048890 */ /* 0x000fc8000fffe13f */
[----:B------:R-:W-:Y:S02]  /*05c0*/  @!UP0 USHF.L.U32 UR5, UR4, 0xb, URZ ;  /* 0x0000000b04058899 */ /* 0x000fe4000800063f */
[----:B------:R-:W-:Y:S01]  /*05d0*/  @!UP0 USHF.L.U32 UR4, UR4, 0x1, URZ ;  /* 0x0000000104048899 */ /* 0x000fe2000800063f */
[----:B------:R-:W5:Y:S01]  /*05e0*/  F2I.U32.TRUNC.NTZ R11, R11 ;  /* 0x0000000b000b7305 */ /* 0x000f62000020f000 */
[----:B------:R-:W-:Y:S02]  /*05f0*/  LOP3.LUT R0, R0, 0xfffffffc, RZ, 0xc0, !PT ;  /* 0xfffffffc00007812 */ /* 0x000fe400078ec0ff */
[----:B------:R-:W-:-:S03]  /*0600*/  LOP3.LUT R19, R7, 0xc, R10, 0x78, !PT ;  /* 0x0000000c07137812 */ /* 0x000fc600078e780a */
[----:B------:R-:W-:Y:S02]  /*0610*/  IMAD.IADD R3, R3, 0x1, -R0 ;  /* 0x0000000103037824 */ /* 0x000fe400078e0a00 */
[----:B-1----:R-:W-:Y:S01]  /*0620*/  IMAD.MOV R23, RZ, RZ, -R13 ;  /* 0x000000ffff177224 */ /* 0x002fe200078e0a0d */
[----:B0-----:R-:W-:Y:S02]  /*0630*/  @!UP0 ULEA UR6, UR7, UR6, 0x18 ;  /* 0x0000000607068291 */ /* 0x001fe4000f8ec03f */
[----:B------:R-:W-:Y:S01]  /*0640*/  ISETP.NE.AND P1, PT, R3, 0x3, PT ;  /* 0x000000030300780c */ /* 0x000fe20003f25270 */
[----:B------:R-:W-:Y:S01]  /*0650*/  VOTEU.ALL UP0, P0 ;  /* 0x00000000003f7886 */ /* 0x000fe20000000000 */
[----:B------:R-:W-:Y:S01]  /*0660*/  ISETP.LT.U32.AND P0, PT, R19, 0x2, !P2 ;  /* 0x000000021300780c */ /* 0x000fe20005701070 */
[----:B-----5:R-:W-:Y:S01]  /*0670*/  IMAD.MOV R11, RZ, RZ, -R11 ;  /* 0x000000ffff0b7224 */ /* 0x020fe200078e0a0b */
[----:B------:R-:W-:Y:S02]  /*0680*/  ISETP.EQ.OR P1, PT, R3, RZ, !P1 ;  /* 0x000000ff0300720c */ /* 0x000fe40004f22670 */
[C---:B------:R-:W-:Y:S01]  /*0690*/  ISETP.NE.AND P2, PT, R2.reuse, RZ, PT ;  /* 0x000000ff0200720c */ /* 0x040fe20003f45270 */
[----:B--2---:R-:W-:Y:S01]  /*06a0*/  IMAD R0, R9, R23, R4 ;  /* 0x0000001709007224 */ /* 0x004fe200078e0204 */
[----:B------:R-:W-:Y:S01]  /*06b0*/  ISETP.EQ.AND P1, PT, R2, RZ, P1 ;  /* 0x000000ff0200720c */ /* 0x000fe20000f22270 */
[----:B---3--:R-:W-:Y:S01]  /*06c0*/  IMAD R7, R12, R11, UR8 ;  /* 0x000000080c077e24 */ /* 0x008fe2000f8e020b */
[----:B------:R-:W0:Y:S02]  /*06d0*/  FENCE.VIEW.ASYNC.S ;  /* 0x00000000000073c6 */ /* 0x000e240000000000 */
[----:B0-----:R0:W1:Y:S01]  /*06e0*/  @!UP0 SYNCS.EXCH.64 URZ, [UR6+0x60], UR4 ;  /* 0x00006004063f85b2 */ /* 0x0010620008000100 */
[----:B------:R-:W-:-:S02]  /*06f0*/  ISETP.NE.AND P4, PT, R0, R19, PT ;  /* 0x000000130000720c */ /* 0x000fc40003f85270 */
[----:B------:R-:W-:Y:S02]  /*0700*/  SEL R18, RZ, 0x1, !P1 ;  /* 0x00000001ff127807 */ /* 0x000fe40004800000 */
[----:B------:R-:W-:Y:S02]  /*0710*/  ISETP.EQ.OR P4, PT, R7, RZ, !P4 ;  /* 0x000000ff0700720c */ /* 0x000fe40006782670 */
[----:B------:R-:W-:Y:S02]  /*0720*/  LOP3.LUT R0, R93, 0x7f, RZ, 0xc0, !PT ;  /* 0x0000007f5d007812 */ /* 0x000fe400078ec0ff */
[----:B------:R-:W-:Y:S02]  /*0730*/  PLOP3.LUT P0, PT, P0, P4, PT, 0x80, 0x0 ;  /* 0x000000000000781c */ /* 0x000fe40000709070 */
[----:B------:R-:W-:Y:S02]  /*0740*/  SEL R18, R18, 0x2, P5 ;  /* 0x0000000212127807 */ /* 0x000fe40002800000 */
[----:B------:R-:W-:Y:S01]  /*0750*/  P2R R100, PR, RZ, 0x1 ;  /* 0x00000001ff647803 */ /* 0x000fe20000000000 */
[----:B------:R0:W2:Y:S01]  /*0760*/  @!UP1 SYNCS.EXCH.64 URZ, [UR6+0x68], UR4 ;  /* 0x00006804063f95b2 */ /* 0x0000a20008000100 */
[----:B------:R-:W-:Y:S01]  /*0770*/  NOP ;  /* 0x0000000000007918 */ /* 0x000fe20000000000 */
[----:B------:R-:W-:Y:S06]  /*0780*/  @!P3 BRA `(.L_x_3) ;  /* 0x000000000008b947 */ /* 0x000fec0003800000 */
[----:B-12-4-:R-:W-:Y:S01]  /*0790*/  UCGABAR_ARV ;  /* 0x00000000000079c7 */ /* 0x016fe20008000000 */
[----:B------:R-:W-:Y:S05]  /*07a0*/  BRA `(.L_x_4) ;  /* 0x0000000000047947 */ /* 0x000fea0003800000 */
.L_x_3:
[----:B-12-4-:R-:W-:Y:S01]  /*07b0*/  NOP ;  /* 0x0000000000007918 */ /* 0x016fe20000000000 */
.L_x_4:
[----:B------:R-:W1:Y:S01]  /*07c0*/  LDC R2, c[0x0][0x65c] ;  /* 0x00019700ff027b82 */ /* 0x000e620000000800 */
[----:B------:R-:W-:Y:S02]  /*07d0*/  IMAD.U32 R10, RZ, RZ, UR8 ;  /* 0x00000008ff0a7e24 */ /* 0x000fe4000f8e00ff */
[----:B------:R-:W-:Y:S01]  /*07e0*/  IMAD.MOV.U32 R11, RZ, RZ, RZ ;  /* 0x000000ffff0b7224 */ /* 0x000fe200078e00ff */
[----:B-1----:R-:W-:-:S04]  /*07f0*/  ISETP.NE.AND P1, PT, R2, 0x1, PT ;  /* 0x000000010200780c */ /* 0x002fc80003f25270 */
[----:B------:R-:W-:-:S09]  /*0800*/  P2R R5, PR, RZ, 0x2 ;  /* 0x00000002ff057803 */ /* 0x000fd20000000000 */
[----:B------:R-:W1:Y:S01]  /*0810*/  @P1 LDC R17, c[0x0][0x10] ;  /* 0x00000400ff111b82 */ /* 0x000e620000000800 */
[----:B------:R-:W-:Y:S02]  /*0820*/  @P1 IMAD.MOV.U32 R5, RZ, RZ, RZ ;  /* 0x000000ffff051224 */ /* 0x000fe400078e00ff */
[----:B------:R-:W-:-:S05]  /*0830*/  @P1 IMAD.MOV.U32 R15, RZ, RZ, RZ ;  /* 0x000000ffff0f1224 */ /* 0x000fca00078e00ff */
[----:B------:R-:W2:Y:S01]  /*0840*/  @!P1 LDC R13, c[0x0][0xc] ;  /* 0x00000300ff0d9b82 */ /* 0x000ea20000000800 */
[----:B0-----:R-:W-:Y:S01]  /*0850*/  ULDC UR4, c[0x0][0xc] ;  /* 0x0000030000047ab9 */ /* 0x001fe20000000800 */
[----:B------:R-:W-:Y:S01]  /*0860*/  ULDC UR5, c[0x0][0x10] ;  /* 0x0000040000057ab9 */ /* 0x000fe20000000800 */
[----:B------:R-:W-:Y:S01]  /*0870*/  ULDC UR6, c[0x0][0x14] ;  /* 0x0000050000067ab9 */ /* 0x000fe20000000800 */
[----:B------:R-:W-:-:S04]  /*0880*/  UIMAD.WIDE.U32 UR4, UR4, UR5, URZ ;  /* 0x00000005040472a5 */ /* 0x000fc8000f8e003f */
[----:B------:R-:W-:Y:S02]  /*0890*/  UIMAD.WIDE.U32 UR36, UR4, UR6, URZ ;  /* 0x00000006042472a5 */ /* 0x000fe4000f8e003f */
[----:B------:R-:W-:-:S04]  /*08a0*/  UIMAD UR42, UR5, UR6, URZ ;  /* 0x00000006052a72a4 */ /* 0x000fc8000f8e023f */
[----:B------:R-:W-:Y:S01]  /*08b0*/  UIADD3 UR42, UR37, UR42, URZ ;  /* 0x0000002a252a7290 */ /* 0x000fe2000fffe03f */
[----:B-1----:R-:W-:-:S04]  /*08c0*/  @P1 IMAD.WIDE.U32 R16, R17, UR8, R4 ;  /* 0x0000000811101c25 */ /* 0x002fc8000f8e0004 */
[----:B------:R-:W-:Y:S02]  /*08d0*/  @P1 IMAD.IADD R17, R17, 0x1, R15 ;  /* 0x0000000111111824 */ /* 0x000fe400078e020f */
[----:B--2---:R-:W-:-:S04]  /*08e0*/  @!P1 IMAD.WIDE.U32 R10, R4, R13, R10 ;  /* 0x0000000d040a9225 */ /* 0x004fc800078e000a */
[----:B------:R-:W-:Y:S02]  /*08f0*/  @!P1 IMAD.MOV.U32 R16, RZ, RZ, R10 ;  /* 0x000000ffff109224 */ /* 0x000fe400078e000a */
[----:B------:R-:W-:Y:S01]  /*0900*/  @!P1 IMAD.MOV.U32 R17, RZ, RZ, R11 ;  /* 0x000000ffff119224 */ /* 0x000fe200078e000b */
[----:B------:R-:W-:Y:S06]  /*0910*/  @!P3 BRA `(.L_x_5) ;  /* 0x00000000000cb947 */ /* 0x000fec0003800000 */
[----:B------:R-:W-:Y:S01]  /*0920*/  UCGABAR_WAIT ;  /* 0x0000000000007dc7 */ /* 0x000fe20008000000 */
[----:B------:R-:W-:Y:S01]  /*0930*/  CCTL.IVALL ;  /* 0x00000000ff00798f */ /* 0x000fe20002000000 */
[----:B------:R-:W-:Y:S05]  /*0940*/  BRA `(.L_x_6) ;  /* 0x0000000000047947 */ /* 0x000fea0003800000 */
.L_x_5:
[----:B------:R-:W-:Y:S06]  /*0950*/  BAR.SYNC.DEFER_BLOCKING 0x0 ;  /* 0x0000000000007b1d */ /* 0x000fec0000010000 */
.L_x_6:
[----:B------:R-:W-:Y:S05]  /*0960*/  @!P2 BRA `(.L_x_7) ;  /* 0x0000004c0058a947 */ /* 0x000fea0003800000 */
[----:B------:R-:W-:-:S13]  /*0970*/  ISETP.GT.U32.AND P0, PT, R8, 0x1, PT ;  /* 0x000000010800780c */ /* 0x000fda0003f04070 */
[----:B------:R-:W-:Y:S05]  /*0980*/  @P0 EXIT ;  /* 0x000000000000094d */ /* 0x000fea0003800000 */
[----:B------:R-:W-:Y:S01]  /*0990*/  ULDC.64 UR4, c[0x0][0x650] ;  /* 0x0001940000047ab9 */ /* 0x000fe20000000a00 */
[----:B------:R-:W-:Y:S01]  /*09a0*/  PRMT R3, RZ, 0x7610, R3 ;  /* 0x00007610ff037816 */ /* 0x000fe20000000003 */
[----:B------:R-:W-:Y:S01]  /*09b0*/  IMAD.MOV.U32 R99, RZ, RZ, -0x1 ;  /* 0xffffffffff637424 */ /* 0x000fe200078e00ff */
[----:B------:R-:W-:Y:S01]  /*09c0*/  ISETP.GE.U32.AND P0, PT, R16, UR4, PT ;  /* 0x0000000410007c0c */ /* 0x000fe2000bf06070 */
[----:B------:R-:W-:Y:S02]  /*09d0*/  IMAD.MOV.U32 R98, RZ, RZ, -0x1 ;  /* 0xffffffffff627424 */ /* 0x000fe400078e00ff */
[----:B------:R-:W-:Y:S01]  /*09e0*/  IMAD.MOV.U32 R22, RZ, RZ, -0x1 ;  /* 0xffffffffff167424 */ /* 0x000fe200078e00ff */
[----:B------:R-:W-:-:S13]  /*09f0*/  ISETP.GE.U32.AND.EX P0, PT, R17, UR5, PT, P0 ;  /* 0x0000000511007c0c */ /* 0x000fda000bf06100 */
[----:B------:R-:W-:Y:S05]  /*0a00*/  @P0 BRA `(.L_x_8) ;  /* 0x00000004002c0947 */ /* 0x000fea0003800000 */
[----:B------:R-:W0:Y:S01]  /*0a10*/  LDC.64 R24, c[0x0][0x628] ;  /* 0x00018a00ff187b82 */ /* 0x000e220000000a00 */
[----:B------:R-:W-:Y:S02]  /*0a20*/  IMAD.MOV.U32 R10, RZ, RZ, R16 ;  /* 0x000000ffff0a7224 */ /* 0x000fe400078e0010 */
[----:B------:R-:W-:-:S05]  /*0a30*/  IMAD.MOV.U32 R11, RZ, RZ, R17 ;  /* 0x000000ffff0b7224 */ /* 0x000fca00078e0011 */
[----:B------:R-:W1:Y:S08]  /*0a40*/  LDC R8, c[0x0][0x630] ;  /* 0x00018c00ff087b82 */ /* 0x000e700000000800 */
[----:B------:R-:W2:Y:S01]  /*0a50*/  LDC.64 R26, c[0x0][0x620] ;  /* 0x00018800ff1a7b82 */ /* 0x000ea20000000a00 */
[----:B0-----:R-:W-:-:S04]  /*0a60*/  ISETP.NE.U32.AND P0, PT, R24, RZ, PT ;  /* 0x000000ff1800720c */ /* 0x001fc80003f05070 */
[----:B------:R-:W-:-:S13]  /*0a70*/  ISETP.NE.AND.EX P0, PT, R25, RZ, PT, P0 ;  /* 0x000000ff1900720c */ /* 0x000fda0003f05300 */
[----:B-12---:R-:W-:Y:S05]  /*0a80*/  @!P0 BRA `(.L_x_9) ;  /* 0x0000000000288947 */ /* 0x006fea0003800000 */
[----:B------:R-:W0:Y:S02]  /*0a90*/  LDC R3, c[0x0][0x634] ;  /* 0x00018d00ff037b82 */ /* 0x000e240000000800 */
[----:B0-----:R-:W-:-:S05]  /*0aa0*/  IADD3 R3, P0, R16, R3, RZ ;  /* 0x0000000310037210 */ /* 0x001fca0007f1e0ff */
[----:B------:R-:W-:-:S04]  /*0ab0*/  IMAD.X R21, RZ, RZ, R17, P0 ;  /* 0x000000ffff157224 */ /* 0x000fc800000e0611 */
[----:B------:R-:W-:-:S04]  /*0ac0*/  IMAD.WIDE.U32 R10, R21, R24, RZ ;  /* 0x00000018150a7225 */ /* 0x000fc800078e00ff */
[----:B------:R-:W-:-:S04]  /*0ad0*/  IMAD.WIDE.U32 R12, P0, R3, R25, R10 ;  /* 0x00000019030c7225 */ /* 0x000fc8000780000a */
[----:B------:R-:W-:-:S04]  /*0ae0*/  IMAD.WIDE.U32 R10, R3, R24, RZ ;  /* 0x00000018030a7225 */ /* 0x000fc800078e00ff */
[----:B------:R-:W-:Y:S01]  /*0af0*/  IMAD.X R15, RZ, RZ, RZ, P0 ;  /* 0x000000ffff0f7224 */ /* 0x000fe200000e06ff */
[----:B------:R-:W-:Y:S01]  /*0b00*/  IADD3 RZ, P0, R11, R12, RZ ;  /* 0x0000000c0bff7210 */ /* 0x000fe20007f1e0ff */
[----:B------:R-:W-:-:S04]  /*0b10*/  IMAD.MOV.U32 R14, RZ, RZ, R13 ;  /* 0x000000ffff0e7224 */ /* 0x000fc800078e000d */
[----:B------:R-:W-:-:S08]  /*0b20*/  IMAD.WIDE.U32.X R10, R21, R25, R14, P0 ;  /* 0x00000019150a7225 */ /* 0x000fd000000e040e */
.L_x_9:
[----:B------:R-:W0:Y:S01]  /*0b30*/  LDC.64 R28, c[0x0][0x640] ;  /* 0x00019000ff1c7b82 */ /* 0x000e220000000a00 */
[-CC-:B------:R-:W-:Y:S02]  /*0b40*/  SHF.R.U64 R30, R10, R8.reuse, R11.reuse ;  /* 0x000000080a1e7219 */ /* 0x180fe4000000120b */
[----:B------:R-:W-:Y:S02]  /*0b50*/  SHF.R.U32.HI R3, RZ, R8, R11 ;  /* 0x00000008ff037219 */ /* 0x000fe4000001160b */
[----:B------:R-:W-:-:S03]  /*0b60*/  IADD3 R5, P0, RZ, -R30, RZ ;  /* 0x8000001eff057210 */ /* 0x000fc60007f1e0ff */
[----:B------:R-:W1:Y:S02]  /*0b70*/  LDC R12, c[0x0][0x618] ;  /* 0x00018600ff0c7b82 */ /* 0x000e640000000800 */
[----:B------:R-:W-:Y:S02]  /*0b80*/  IMAD.X R3, RZ, RZ, ~R3, P0 ;  /* 0x000000ffff037224 */ /* 0x000fe400000e0e03 */
[----:B------:R-:W-:-:S04]  /*0b90*/  IMAD.WIDE.U32 R10, R5, R26, R16 ;  /* 0x0000001a050a7225 */ /* 0x000fc800078e0010 */
[----:B------:R-:W2:Y:S01]  /*0ba0*/  LDC R20, c[0x0][0x608] ;  /* 0x00018200ff147b82 */ /* 0x000ea20000000800 */
[----:B------:R-:W-:Y:S02]  /*0bb0*/  IMAD R8, R3, R26, RZ ;  /* 0x0000001a03087224 */ /* 0x000fe400078e02ff */
[----:B------:R-:W-:Y:S02]  /*0bc0*/  IMAD.MOV.U32 R3, RZ, RZ, -0x1 ;  /* 0xffffffffff037424 */ /* 0x000fe400078e00ff */
[----:B------:R-:W-:Y:S02]  /*0bd0*/  IMAD R5, R5, R27, R8 ;  /* 0x0000001b05057224 */ /* 0x000fe400078e0208 */
[----:B------:R-:W-:Y:S01]  /*0be0*/  IMAD R26, R9, R23, R4 ;  /* 0x00000017091a7224 */ /* 0x000fe200078e0204 */
[----:B------:R-:W3:Y:S01]  /*0bf0*/  LDC R24, c[0x0][0x658] ;  /* 0x00019600ff187b82 */ /* 0x000ee20000000800 */
[----:B------:R-:W-:Y:S01]  /*0c00*/  IMAD.IADD R5, R11, 0x1, R5 ;  /* 0x000000010b057824 */ /* 0x000fe200078e0205 */
[----:B0-----:R-:W-:Y:S01]  /*0c10*/  ISETP.NE.U32.AND P0, PT, R28, RZ, PT ;  /* 0x000000ff1c00720c */ /* 0x001fe20003f05070 */
[----:B------:R-:W-:-:S03]  /*0c20*/  IMAD.MOV.U32 R23, RZ, RZ, 0x1 ;  /* 0x00000001ff177424 */ /* 0x000fc600078e00ff */
[----:B------:R-:W-:Y:S02]  /*0c30*/  ISETP.NE.AND.EX P0, PT, R29, RZ, PT, P0 ;  /* 0x000000ff1d00720c */ /* 0x000fe40003f05300 */
[----:B------:R-:W0:Y:S01]  /*0c40*/  LDC R22, c[0x0][0x600] ;  /* 0x00018000ff167b82 */ /* 0x000e220000000800 */
[-CC-:B-1----:R-:W-:Y:S02]  /*0c50*/  SHF.R.U64 R14, R10, R12.reuse, R5.reuse ;  /* 0x0000000c0a0e7219 */ /* 0x182fe40000001205 */
[----:B------:R-:W-:-:S05]  /*0c60*/  SHF.R.U32.HI R5, RZ, R12, R5 ;  /* 0x0000000cff057219 */ /* 0x000fca0000011605 */
[----:B------:R-:W1:Y:S01]  /*0c70*/  LDC R15, c[0x0][0x648] ;  /* 0x00019200ff0f7b82 */ /* 0x000e620000000800 */
[-CC-:B--2---:R-:W-:Y:S02]  /*0c80*/  SHF.R.U64 R27, R14, R20.reuse, R5.reuse ;  /* 0x000000140e1b7219 */ /* 0x184fe40000001205 */
[----:B------:R-:W-:-:S05]  /*0c90*/  SHF.R.U32.HI R5, RZ, R20, R5 ;  /* 0x00000014ff057219 */ /* 0x000fca0000011605 */
[----:B------:R-:W2:Y:S01]  /*0ca0*/  LDC R21, c[0x0][0x638] ;  /* 0x00018e00ff157b82 */ /* 0x000ea20000000800 */
[-CC-:B---3--:R-:W-:Y:S02]  /*0cb0*/  SHF.R.U64 R20, R27, R24.reuse, R5.reuse ;  /* 0x000000181b147219 */ /* 0x188fe40000001205 */
[-C--:B------:R-:W-:Y:S02]  /*0cc0*/  SHF.L.U32 R3, R3, R24.reuse, RZ ;  /* 0x0000001803037219 */ /* 0x080fe400000006ff */
[----:B------:R-:W-:Y:S01]  /*0cd0*/  SHF.R.U32.HI R5, RZ, R24, R5 ;  /* 0x00000018ff057219 */ /* 0x000fe20000011605 */
[----:B------:R-:W-:Y:S01]  /*0ce0*/  IMAD.MOV.U32 R4, RZ, RZ, R20 ;  /* 0x000000ffff047224 */ /* 0x000fe200078e0014 */
[----:B------:R-:W-:Y:S01]  /*0cf0*/  LOP3.LUT R12, RZ, R3, RZ, 0x33, !PT ;  /* 0x00000003ff0c7212 */ /* 0x000fe200078e33ff */
[----:B------:R-:W3:Y:S01]  /*0d00*/  LDC R25, c[0x0][0x610] ;  /* 0x00018400ff197b82 */ /* 0x000ee20000000800 */
[----:B------:R-:W-:Y:S05]  /*0d10*/  @!P0 BRA `(.L_x_10) ;  /* 0x0000000000288947 */ /* 0x000fea0003800000 */
[----:B------:R-:W4:Y:S02]  /*0d20*/  LDC R3, c[0x0][0x64c] ;  /* 0x00019300ff037b82 */ /* 0x000f240000000800 */
[----:B----4-:R-:W-:-:S05]  /*0d30*/  IADD3 R3, P0, R20, R3, RZ ;  /* 0x0000000314037210 */ /* 0x010fca0007f1e0ff */
        /* <DEDUP_REMOVED lines=8> */
.L_x_10:
[----:B-1----:R-:W-:Y:S01]  /*0dc0*/  SHF.R.U64 R4, R4, R15, R5 ;  /* 0x0000000f04047219 */ /* 0x002fe20000001205 */
[----:B0-----:R-:W-:Y:S01]  /*0dd0*/  VIADD R5, R22, 0xffffffff ;  /* 0xffffffff16057836 */ /* 0x001fe20000000000 */
[----:B------:R-:W-:Y:S02]  /*0de0*/  SHF.L.U32 R3, R23, R24, RZ ;  /* 0x0000001817037219 */ /* 0x000fe400000006ff */
[----:B------:R-:W-:Y:S01]  /*0df0*/  LOP3.LUT R12, R27, R12, RZ, 0xc0, !PT ;  /* 0x0000000c1b0c7212 */ /* 0x000fe200078ec0ff */
[----:B------:R-:W-:Y:S01]  /*0e00*/  IMAD.MOV R8, RZ, RZ, -R4 ;  /* 0x000000ffff087224 */ /* 0x000fe200078e0a04 */
[----:B------:R-:W-:-:S03]  /*0e10*/  SEL R7, R7, R26, !P1 ;  /* 0x0000001a07077207 */ /* 0x000fc60004800000 */
[----:B------:R-:W-:Y:S01]  /*0e20*/  IMAD R12, R3, R4, R12 ;  /* 0x00000004030c7224 */ /* 0x000fe200078e020c */
[----:B------:R-:W-:Y:S01]  /*0e30*/  LOP3.LUT R4, R14, R5, RZ, 0xc0, !PT ;  /* 0x000000050e047212 */ /* 0x000fe200078ec0ff */
[----:B--2---:R-:W-:Y:S02]  /*0e40*/  IMAD R3, R8, R21, R20 ;  /* 0x0000001508037224 */ /* 0x004fe400078e0214 */
[----:B---3--:R-:W-:Y:S02]  /*0e50*/  IMAD R7, R12, R25, R7 ;  /* 0x000000190c077224 */ /* 0x008fe400078e0207 */
[----:B------:R-:W-:Y:S02]  /*0e60*/  IMAD.MOV.U32 R5, RZ, RZ, 0x1 ;  /* 0x00000001ff057424 */ /* 0x000fe400078e00ff */
[----:B------:R-:W-:Y:S02]  /*0e70*/  IMAD R4, R3, R22, R4 ;  /* 0x0000001603047224 */ /* 0x000fe400078e0204 */
[----:B------:R-:W-:Y:S01]  /*0e80*/  IMAD.MOV.U32 R22, RZ, RZ, R30 ;  /* 0x000000ffff167224 */ /* 0x000fe200078e001e */
[----:B------:R-:W-:-:S02]  /*0e90*/  PRMT R3, R5, 0x7610, R3 ;  /* 0x0000761005037816 */ /* 0x000fc40000000003 */
[----:B------:R-:W-:Y:S02]  /*0ea0*/  SEL R98, R4, R7, !P1 ;  /* 0x0000000704627207 */ /* 0x000fe40004800000 */
[----:B------:R-:W-:-:S07]  /*0eb0*/  SEL R99, R7, R4, !P1 ;  /* 0x0000000407637207 */ /* 0x000fce0004800000 */
.L_x_8:
[----:B------:R-:W-:-:S08]  /*0ec0*/  NOP ;  /* 0x0000000000007918 */ /* 0x000fd00000000000 */
[----:B------:R-:W0:Y:S02]  /*0ed0*/  USETMAXREG.TRY_ALLOC.CTAPOOL UP0, 0xe8 ;  /* 0x000000e8000079c8 */ /* 0x000e240008000600 */
[----:B0-----:R-:W-:-:S13]  /*0ee0*/  PLOP3.LUT P0, PT, PT, PT, UP0, 0x80, 0x0 ;  /* 0x000000000000781c */ /* 0x001fda0003f0f008 */
[----:B------:R-:W-:Y:S05]  /*0ef0*/  @!P0 BRA `(.L_x_8) ;  /* 0xfffffffc00f08947 */ /* 0x000fea000383ffff */
[----:B------:R-:W-:Y:S01]  /*0f00*/  ULDC.64 UR4, c[0x0][0x598] ;  /* 0x0001660000047ab9 */ /* 0x000fe20000000a00 */
[----:B------:R-:W-:Y:S01]  /*0f10*/  ULDC.64 UR38, c[0x0][0x208] ;  /* 0x0000820000267ab9 */ /* 0x000fe20000000a00 */
[----:B------:R-:W-:-:S04]  /*0f20*/  ISETP.NE.U32.AND P0, PT, RZ, UR4, PT ;  /* 0x00000004ff007c0c */ /* 0x000fc8000bf05070 */
[----:B------:R-:W-:-:S13]  /*0f30*/  ISETP.NE.AND.EX P0, PT, RZ, UR5, PT, P0 ;  /* 0x00000005ff007c0c */ /* 0x000fda000bf05300 */
[----:B------:R-:W-:Y:S05]  /*0f40*/  @!P0 BRA `(.L_x_11) ;  /* 0x00000000001c8947 */ /* 0x000fea0003800000 */
[----:B------:R-:W0:Y:S02]  /*0f50*/  LDC.64 R4, c[0x0][0x598] ;  /* 0x00016600ff047b82 */ /* 0x000e240000000a00 */
[----:B0-----:R-:W2:Y:S02]  /*0f60*/  LDG.E.64 R4, desc[UR38][R4.64] ;  /* 0x0000002604047981 */ /* 0x001ea4000c1e1b00 */
[----:B--2---:R-:W-:-:S04]  /*0f70*/  ISETP.NE.U32.AND P0, PT, R4, RZ, PT ;  /* 0x000000ff0400720c */ /* 0x004fc80003f05070 */
[----:B------:R-:W-:-:S13]  /*0f80*/  ISETP.NE.AND.EX P0, PT, R5, RZ, PT, P0 ;  /* 0x000000ff0500720c */ /* 0x000fda0003f05300 */
[----:B------:R-:W-:Y:S05]  /*0f90*/  @!P0 BRA `(.L_x_11) ;  /* 0x0000000000088947 */ /* 0x000fea0003800000 */
[----:B------:R0:W5:Y:S01]  /*0fa0*/  LD.E R23, desc[UR38][R4.64] ;  /* 0x0000002604177980 */ /* 0x000162000c101900 */
[----:B------:R-:W-:Y:S05]  /*0fb0*/  BRA `(.L_x_12) ;  /* 0x0000000000247947 */ /* 0x000fea0003800000 */
.L_x_11:
[----:B------:R-:W-:Y:S02]  /*0fc0*/  ULDC.64 UR4, c[0x0][0x588] ;  /* 0x0001620000047ab9 */ /* 0x000fe40000000a00 */
[----:B------:R-:W-:-:S04]  /*0fd0*/  ISETP.NE.U32.AND P0, PT, RZ, UR4, PT ;  /* 0x00000004ff007c0c */ /* 0x000fc8000bf05070 */
[----:B------:R-:W-:-:S13]  /*0fe0*/  ISETP.NE.AND.EX P0, PT, RZ, UR5, PT, P0 ;  /* 0x00000005ff007c0c */ /* 0x000fda000bf05300 */
[----:B------:R-:W-:Y:S05]  /*0ff0*/  @!P0 BRA `(.L_x_13) ;  /* 0x00000000000c8947 */ /* 0x000fea0003800000 */
[----:B------:R-:W0:Y:S02]  /*1000*/  LDC.64 R4, c[0x0][0x588] ;  /* 0x00016200ff047b82 */ /* 0x000e240000000a00 */
[----:B0-----:R1:W5:Y:S01]  /*1010*/  LDG.E R23, desc[UR38][R4.64] ;  /* 0x0000002604177981 */ /* 0x001362000c1e1900 */
[----:B------:R-:W-:Y:S05]  /*1020*/  BRA `(.L_x_12) ;  /* 0x0000000000087947 */ /* 0x000fea0003800000 */
.L_x_13:
[----:B------:R-:W-:Y:S02]  /*1030*/  ULDC UR4, c[0x0][0x580] ;  /* 0x0001600000047ab9 */ /* 0x000fe40000000800 */
[----:B------:R-:W-:-:S07]  /*1040*/  IMAD.U32 R23, RZ, RZ, UR4 ;  /* 0x00000004ff177e24 */ /* 0x000fce000f8e00ff */
.L_x_12:
[----:B------:R-:W-:Y:S02]  /*1050*/  ULDC.64 UR4, c[0x0][0x5a0] ;  /* 0x0001680000047ab9 */ /* 0x000fe40000000a00 */
[----:B------:R-:W-:-:S04]  /*1060*/  ISETP.NE.U32.AND P0, PT, RZ, UR4, PT ;  /* 0x00000004ff007c0c */ /* 0x000fc8000bf05070 */
[----:B------:R-:W-:-:S13]  /*1070*/  ISETP.NE.AND.EX P0, PT, RZ, UR5, PT, P0 ;  /* 0x00000005ff007c0c */ /* 0x000fda000bf05300 */
[----:B------:R-:W-:Y:S05]  /*1080*/  @!P0 BRA `(.L_x_14) ;  /* 0x00000000001c8947 */ /* 0x000fea0003800000 */
[----:B01----:R-:W0:Y:S02]  /*1090*/  LDC.64 R4, c[0x0][0x5a0] ;  /* 0x00016800ff047b82 */ /* 0x003e240000000a00 */
[----:B0-----:R-:W2:Y:S02]  /*10a0*/  LDG.E.64 R4, desc[UR38][R4.64] ;  /* 0x0000002604047981 */ /* 0x001ea4000c1e1b00 */
[----:B--2---:R-:W-:-:S04]  /*10b0*/  ISETP.NE.U32.AND P0, PT, R4, RZ, PT ;  /* 0x000000ff0400720c */ /* 0x004fc80003f05070 */
[----:B------:R-:W-:-:S13]  /*10c0*/  ISETP.NE.AND.EX P0, PT, R5, RZ, PT, P0 ;  /* 0x000000ff0500720c */ /* 0x000fda0003f05300 */
[----:B------:R-:W-:Y:S05]  /*10d0*/  @!P0 BRA `(.L_x_14) ;  /* 0x0000000000088947 */ /* 0x000fea0003800000 */
[----:B------:R0:W5:Y:S01]  /*10e0*/  LD.E R90, desc[UR38][R4.64] ;  /* 0x00000026045a7980 */ /* 0x000162000c101900 */
[----:B------:R-:W-:Y:S05]  /*10f0*/  BRA `(.L_x_15) ;  /* 0x0000000000247947 */ /* 0x000fea0003800000 */
.L_x_14:
[----:B------:R-:W-:Y:S02]  /*1100*/  ULDC.64 UR4, c[0x0][0x590] ;  /* 0x0001640000047ab9 */ /* 0x000fe40000000a00 */
[----:B------:R-:W-:-:S04]  /*1110*/  ISETP.NE.U32.AND P0, PT, RZ, UR4, PT ;  /* 0x00000004ff007c0c */ /* 0x000fc8000bf05070 */
[----:B------:R-:W-:-:S13]  /*1120*/  ISETP.NE.AND.EX P0, PT, RZ, UR5, PT, P0 ;  /* 0x00000005ff007c0c */ /* 0x000fda000bf05300 */
[----:B------:R-:W-:Y:S05]  /*1130*/  @!P0 BRA `(.L_x_16) ;  /* 0x00000000000c8947 */ /* 0x000fea0003800000 */
[----:B------:R-:W2:Y:S02]  /*1140*/  LDC.64 R90, c[0x0][0x590] ;  /* 0x00016400ff5a7b82 */ /* 0x000ea40000000a00 */
[----:B--2---:R2:W5:Y:S01]  /*1150*/  LDG.E R90, desc[UR38][R90.64] ;  /* 0x000000265a5a7981 */ /* 0x004562000c1e1900 */
[----:B------:R-:W-:Y:S05]  /*1160*/  BRA `(.L_x_15) ;  /* 0x0000000000087947 */ /* 0x000fea0003800000 */
.L_x_16:
[----:B------:R-:W-:Y:S02]  /*1170*/  ULDC UR4, c[0x0][0x584] ;  /* 0x0001610000047ab9 */ /* 0x000fe40000000800 */
[----:B------:R-:W-:-:S07]  /*1180*/  IMAD.U32 R90, RZ, RZ, UR4 ;  /* 0x00000004ff5a7e24 */ /* 0x000fce000f8e00ff */
.L_x_15:
[----:B------:R-:W-:-:S13]  /*1190*/  LOP3.LUT P0, RZ, R3, 0xff, RZ, 0xc0, !PT ;  /* 0x000000ff03ff7812 */ /* 0x000fda000780c0ff */
[----:B------:R-:W-:Y:S05]  /*11a0*/  @!P0 EXIT ;  /* 0x000000000000894d */ /* 0x000fea0003800000 */
[----:B------:R-:W3:Y:S01]  /*11b0*/  LDC R92, c[0x0][0x658] ;  /* 0x00019600ff5c7b82 */ /* 0x000ee20000000800 */
[----:B------:R-:W-:Y:S01]  /*11c0*/  ULDC.64 UR6, c[0x0][0x288] ;  /* 0x0000a20000067ab9 */ /* 0x000fe20000000a00 */
[----:B------:R-:W-:Y:S01]  /*11d0*/  LOP3.LUT R6, R6, 0x1, RZ, 0xc0, !PT ;  /* 0x0000000106067812 */ /* 0x000fe200078ec0ff */
[----:B------:R-:W-:Y:S01]  /*11e0*/  UIADD3 UR4, UR7, 0x1f, URZ ;  /* 0x0000001f07047890 */ /* 0x000fe2000fffe03f */
[----:B------:R-:W-:Y:S01]  /*11f0*/  SHF.R.U32.HI R3, RZ, 0x2, R93 ;  /* 0x00000002ff037819 */ /* 0x000fe2000001165d */
[----:B01----:R-:W-:Y:S01]  /*1200*/  IMAD.MOV.U32 R5, RZ, RZ, -0x1 ;  /* 0xffffffffff057424 */ /* 0x003fe200078e00ff */
[----:B------:R-:W-:Y:S01]  /*1210*/  SHF.R.U32.HI R0, RZ, 0x1, R0 ;  /* 0x00000001ff007819 */ /* 0x000fe20000011600 */
[----:B------:R-:W-:Y:S01]  /*1220*/  USHF.R.S32.HI UR5, URZ, 0x1f, UR4 ;  /* 0x0000001f3f057899 */ /* 0x000fe20008011404 */
[----:B------:R-:W-:Y:S01]  /*1230*/  IMAD.SHL.U32 R88, R6, 0x40, RZ ;  /* 0x0000004006587824 */ /* 0x000fe200078e00ff */
[----:B------:R-:W-:Y:S01]  /*1240*/  LOP3.LUT R3, R3, 0x7, RZ, 0xc0, !PT ;  /* 0x0000000703037812 */ /* 0x000fe200078ec0ff */
[----:B------:R-:W-:Y:S01]  /*1250*/  IMAD.MOV.U32 R7, RZ, RZ, 0x1 ;  /* 0x00000001ff077424 */ /* 0x000fe200078e00ff */
[----:B------:R-:W-:Y:S01]  /*1260*/  ULEA.HI UR5, UR5, UR4, URZ, 0x5 ;  /* 0x0000000405057291 */ /* 0x000fe2000f8f283f */
[----:B------:R-:W-:Y:S01]  /*1270*/  LOP3.LUT R0, R0, 0x30, RZ, 0xc0, !PT ;  /* 0x0000003000007812 */ /* 0x000fe200078ec0ff */
[----:B------:R-:W-:Y:S01]  /*1280*/  IMAD.U32 R4, RZ, RZ, UR6 ;  /* 0x00000006ff047e24 */ /* 0x000fe2000f8e00ff */
[--C-:B------:R-:W-:Y:S01]  /*1290*/  LOP3.LUT R88, R88, 0x40, R3.reuse, 0xe2, !PT ;  /* 0x0000004058587812 */ /* 0x100fe200078ee203 */
[----:B------:R-:W-:Y:S01]  /*12a0*/  USHF.R.S32.HI UR43, URZ, 0x5, UR5 ;  /* 0x000000053f2b7899 */ /* 0x000fe20008011405 */
[-C--:B------:R-:W-:Y:S01]  /*12b0*/  IADD3 R3, RZ, -R0.reuse, -R3 ;  /* 0x80000000ff037210 */ /* 0x080fe20007ffe803 */
[----:B------:R-:W-:Y:S01]  /*12c0*/  ULDC UR4, c[0x0][0x284] ;  /* 0x0000a10000047ab9 */ /* 0x000fe20000000800 */
[C---:B--2---:R-:W-:Y:S01]  /*12d0*/  LOP3.LUT R91, R93.reuse, 0x3, RZ, 0xc0, !PT ;  /* 0x000000035d5b7812 */ /* 0x044fe200078ec0ff */
[----:B------:R-:W-:Y:S01]  /*12e0*/  UISETP.LT.AND UP0, UPT, UR43, 0x1, UPT ;  /* 0x000000012b00788c */ /* 0x000fe2000bf01270 */
[----:B------:R-:W-:Y:S01]  /*12f0*/  LOP3.LUT R94, R93, 0x80, RZ, 0xc0, !PT ;  /* 0x000000805d5e7812 */ /* 0x000fe200078ec0ff */
[----:B------:R-:W-:Y:S01]  /*1300*/  IMAD R3, R6, -0x40, R3 ;  /* 0xffffffc006037824 */ /* 0x000fe200078e0203 */
[----:B------:R-:W-:Y:S01]  /*1310*/  LOP3.LUT R88, R88, R0, RZ, 0xfc, !PT ;  /* 0x0000000058587212 */ /* 0x000fe200078efcff */
[----:B------:R-:W-:Y:S01]  /*1320*/  USEL UR44, UR43, 0x1, UP0 ;  /* 0x000000012b2c7887 */ /* 0x000fe20008000000 */
[-C--:B---3--:R-:W-:Y:S01]  /*1330*/  SHF.L.U32 R5, R5, R92.reuse, RZ ;  /* 0x0000005c05057219 */ /* 0x088fe200000006ff */
[----:B------:R-:W-:Y:S01]  /*1340*/  IMAD R91, R91, -0x2, R4 ;  /* 0xfffffffe5b5b7824 */ /* 0x000fe200078e0204 */
[----:B------:R-:W-:Y:S01]  /*1350*/  SHF.L.U32 R92, R7, R92, RZ ;  /* 0x0000005c075c7219 */ /* 0x000fe200000006ff */
[----:B------:R-:W-:Y:S01]  /*1360*/  IMAD.SHL.U32 R93, R93, 0x2, RZ ;  /* 0x000000025d5d7824 */ /* 0x000fe200078e00ff */
[----:B------:R-:W-:Y:S01]  /*1370*/  SHF.R.U32.HI R94, RZ, 0x7, R94 ;  /* 0x00000007ff5e7819 */ /* 0x000fe2000001165e */
[----:B------:R-:W-:Y:S01]  /*1380*/  VIADD R96, R3, UR4 ;  /* 0x0000000403607c36 */ /* 0x000fe20008000000 */
[----:B------:R-:W-:Y:S01]  /*1390*/  LOP3.LUT R95, RZ, R5, RZ, 0x33, !PT ;  /* 0x00000005ff5f7212 */ /* 0x000fe200078e33ff */
[----:B------:R-:W-:Y:S01]  /*13a0*/  IMAD.MOV.U32 R89, RZ, RZ, RZ ;  /* 0x000000ffff597224 */ /* 0x000fe200078e00ff */
[----:B------:R-:W-:Y:S01]  /*13b0*/  UIADD3 UR44, UR43, -UR44, URZ ;  /* 0x8000002c2b2c7290 */ /* 0x000fe2000fffe03f */
[----:B------:R-:W-:Y:S01]  /*13c0*/  UMOV UR40, URZ ;  /* 0x0000003f00287c82 */ /* 0x000fe20008000000 */
[----:B------:R-:W-:-:S10]  /*13d0*/  UMOV UR41, URZ ;  /* 0x0000003f00297c82 */ /* 0x000fd40008000000 */
.L_x_166:
[----:B0-----:R-:W0:Y:S01]  /*13e0*/  SHFL.IDX PT, R0, R94, RZ, 0x1f ;  /* 0x00001fff5e007589 */ /* 0x001e2200000e0000 */
[----:B-1----:R-:W1:Y:S01]  /*13f0*/  S2UR UR7, SR_CgaCtaId ;  /* 0x00000000000779c3 */ /* 0x002e620000008800 */
[----:B------:R-:W-:Y:S01]  /*1400*/  UMOV UR6, 0x400 ;  /* 0x0000040000067882 */ /* 0x000fe20000000000 */
[----:B0-----:R-:W-:Y:S01]  /*1410*/  R2UR UR4, R0 ;  /* 0x00000000000472ca */ /* 0x001fe200000e0000 */
[----:B-1----:R-:W-:-:S12]  /*1420*/  ULEA UR6, UR7, UR6, 0x18 ;  /* 0x0000000607067291 */ /* 0x002fd8000f8ec03f */
[----:B------:R-:W-:-:S04]  /*1430*/  ULEA.HI UR5, UR4, UR4, URZ, 0x1 ;  /* 0x0000000404057291 */ /* 0x000fc8000f8f083f */
[----:B------:R-:W-:-:S04]  /*1440*/  ULOP3.LUT UR5, UR5, 0x1ffffe, URZ, 0xc0, !UPT ;  /* 0x001ffffe05057892 */ /* 0x000fc8000f8ec03f */
[----:B------:R-:W-:-:S03]  /*1450*/  UIADD3 UR5, UR4, -UR5, URZ ;  /* 0x8000000504057290 */ /* 0x000fc6000fffe03f */
[----:B------:R-:W-:Y:S01]  /*1460*/  ULDC UR4, c[0x0][0x28c] ;  /* 0x0000a30000047ab9 */ /* 0x000fe20000000800 */
[----:B------:R-:W-:Y:S01]  /*1470*/  ULEA UR5, UR5, UR6, 0xb ;  /* 0x0000000605057291 */ /* 0x000fe2000f8e583f */
[----:B------:R-:W-:-:S03]  /*1480*/  ISETP.LT.AND P0, PT, RZ, UR4, PT ;  /* 0x00000004ff007c0c */ /* 0x000fc6000bf01270 */
[----:B------:R-:W-:-:S04]  /*1490*/  UIADD3 UR5, UR5, 0x100, URZ ;  /* 0x0000010005057890 */ /* 0x000fc8000fffe03f */
[----:B------:R-:W-:-:S04]  /*14a0*/  USHF.R.U32.HI UR5, URZ, 0x4, UR5 ;  /* 0x000000043f057899 */ /* 0x000fc80008011605 */
[----:B------:R-:W-:-:S04]  /*14b0*/  ULOP3.LUT UR5, UR5, 0x3fff, URZ, 0xc0, !UPT ;  /* 0x00003fff05057892 */ /* 0x000fc8000f8ec03f */
[----:B------:R-:W-:Y:S01]  /*14c0*/  ULOP3.LUT UR45, UR5, 0x10000, URZ, 0xfc, !UPT ;  /* 0x00010000052d7892 */ /* 0x000fe2000f8efc3f */
[----:B---3--:R-:W-:Y:S11]  /*14d0*/  @P0 BRA `(.L_x_17) ;  /* 0x0000000000400947 */ /* 0x008ff60003800000 */
[----:B------:R-:W-:Y:S01]  /*14e0*/  MOV R0, 0x0 ;  /* 0x0000000000007802 */ /* 0x000fe20000000f00 */
[----:B------:R-:W-:Y:S01]  /*14f0*/  ULDC.64 UR4, c[0x4][0x68] ;  /* 0x01001a0000047ab9 */ /* 0x000fe20000000a00 */
[----:B------:R-:W-:Y:S01]  /*1500*/  ULDC.64 UR6, c[0x4][0x8] ;  /* 0x0100020000067ab9 */ /* 0x000fe20000000a00 */
[----:B------:R-:W-:Y:S01]  /*1510*/  IMAD.U32 R4, RZ, RZ, UR4 ;  /* 0x00000004ff047e24 */ /* 0x000fe2000f8e00ff */
[----:B------:R0:W1:Y:S01]  /*1520*/  LDC.64 R14, c[0x4][R0] ;  /* 0x01000000000e7b82 */ /* 0x0000620000000a00 */
[----:B------:R-:W-:Y:S01]  /*1530*/  IMAD.U32 R5, RZ, RZ, UR5 ;  /* 0x00000005ff057e24 */ /* 0x000fe2000f8e00ff */
[----:B------:R-:W-:Y:S01]  /*1540*/  ULDC.64 UR4, c[0x4][0x70] ;  /* 0x01001c0000047ab9 */ /* 0x000fe20000000a00 */
[----:B------:R-:W-:Y:S02]  /*1550*/  IMAD.U32 R10, RZ, RZ, UR6 ;  /* 0x00000006ff0a7e24 */ /* 0x000fe4000f8e00ff */
[----:B------:R-:W-:Y:S02]  /*1560*/  IMAD.U32 R6, RZ, RZ, UR4 ;  /* 0x00000004ff067e24 */ /* 0x000fe4000f8e00ff */
[----:B------:R-:W-:-:S02]  /*1570*/  IMAD.U32 R7, RZ, RZ, UR5 ;  /* 0x00000005ff077e24 */ /* 0x000fc4000f8e00ff */
[----:B------:R-:W-:Y:S02]  /*1580*/  IMAD.U32 R11, RZ, RZ, UR7 ;  /* 0x00000007ff0b7e24 */ /* 0x000fe4000f8e00ff */
[----:B------:R-:W-:Y:S02]  /*1590*/  IMAD.MOV.U32 R8, RZ, RZ, 0x1e1 ;  /* 0x000001e1ff087424 */ /* 0x000fe400078e00ff */
[----:B------:R-:W-:Y:S02]  /*15a0*/  IMAD.MOV.U32 R12, RZ, RZ, 0x1 ;  /* 0x00000001ff0c7424 */ /* 0x000fe400078e00ff */
[----:B0-----:R-:W-:-:S07]  /*15b0*/  IMAD.MOV.U32 R13, RZ, RZ, RZ ;  /* 0x000000ffff0d7224 */ /* 0x001fce00078e00ff */
[----:B------:R-:W-:-:S07]  /*15c0*/  LEPC R20, `(.L_x_17) ;  /* 0x000000001014794e */ /* 0x000fce0000000000 */
[----:B-1---5:R-:W-:Y:S05]  /*15d0*/  CALL.ABS.NOINC R14 ;  /* 0x000000000e007343 */ /* 0x022fea0003c00000 */
.L_x_17:
[----:B------:R-:W-:-:S04]  /*15e0*/  LOP3.LUT R0, R18, 0x1, RZ, 0xfc, !PT ;  /* 0x0000000112007812 */ /* 0x000fc800078efcff */
[----:B------:R-:W-:-:S13]  /*15f0*/  ISETP.NE.AND P0, PT, R0, 0x3, PT ;  /* 0x000000030000780c */ /* 0x000fda0003f05270 */
[----:B------:R-:W-:Y:S05]  /*1600*/  @!P0 BRA `(.L_x_18) ;  /* 0x0000000000048947 */ /* 0x000fea0003800000 */
[----:B------:R-:W-:Y:S01]  /*1610*/  BPT.TRAP 0x1 ;  /* 0x000000040000795c */ /* 0x000fe20000300000 */
.L_x_18:
[----:B------:R-:W0:Y:S01]  /*1620*/  S2UR UR5, SR_CgaCtaId ;  /* 0x00000000000579c3 */ /* 0x000e220000008800 */
[----:B------:R-:W-:Y:S01]  /*1630*/  UMOV UR4, 0x400 ;  /* 0x0000040000047882 */ /* 0x000fe20000000000 */
[----:B------:R-:W-:Y:S02]  /*1640*/  IMAD.U32 R0, RZ, RZ, UR40 ;  /* 0x00000028ff007e24 */ /* 0x000fe4000f8e00ff */
[----:B------:R-:W-:-:S03]  /*1650*/  IMAD.U32 R3, RZ, RZ, UR41 ;  /* 0x00000029ff037e24 */ /* 0x000fc6000f8e00ff */
[----:B------:R-:W-:Y:S01]  /*1660*/  SHF.L.U32 R0, R0, 0x1f, RZ ;  /* 0x0000001f00007819 */ /* 0x000fe200000006ff */
[----:B0-----:R-:W-:-:S06]  /*1670*/  ULEA UR4, UR5, UR4, 0x18 ;  /* 0x0000000405047291 */ /* 0x001fcc000f8ec03f */
[----:B------:R-:W-:-:S04]  /*1680*/  IMAD.U32 R6, RZ, RZ, UR4 ;  /* 0x00000004ff067e24 */ /* 0x000fc8000f8e00ff */
[----:B------:R-:W-:-:S04]  /*1690*/  IMAD R3, R3, 0x8, R6 ;  /* 0x0000000803037824 */ /* 0x000fc800078e0206 */
[----:B------:R0:W1:Y:S01]  /*16a0*/  SYNCS.PHASECHK.TRANS64.TRYWAIT P1, [R3+URZ], R0 ;  /* 0x00000000030075a7 */ /* 0x000062000802017f */
[----:B------:R-:W-:Y:S05]  /*16b0*/  @!P0 BRA `(.L_x_19) ;  /* 0x0000000000048947 */ /* 0x000fea0003800000 */
[----:B------:R-:W-:Y:S01]  /*16c0*/  BPT.TRAP 0x1 ;  /* 0x000000040000795c */ /* 0x000fe20000300000 */
.L_x_19:
[----:B------:R-:W-:-:S05]  /*16d0*/  IMAD.U32 R4, RZ, RZ, UR44 ;  /* 0x0000002cff047e24 */ /* 0x000fca000f8e00ff */
[----:B------:R-:W-:Y:S01]  /*16e0*/  ISETP.GE.AND P2, PT, R4, 0x1, PT ;  /* 0x000000010400780c */ /* 0x000fe20003f46270 */
[----:B-1----:R-:W-:-:S12]  /*16f0*/  @P1 BRA `(.L_x_20) ;  /* 0x0000000000081947 */ /* 0x002fd80003800000 */
[----:B------:R-:W1:Y:S02]  /*1700*/  SYNCS.PHASECHK.TRANS64.TRYWAIT P1, [R3+URZ], R0 ;  /* 0x00000000030075a7 */ /* 0x000e64000802017f */
[----:B-1----:R-:W-:Y:S05]  /*1710*/  @!P1 BRA `(.L_x_21) ;  /* 0x0000005400609947 */ /* 0x002fea0003800000 */
.L_x_20:
[----:B------:R-:W-:Y:S05]  /*1720*/  WARPSYNC.ALL ;  /* 0x0000000000007948 */ /* 0x000fea0003800000 */
[----:B------:R-:W-:Y:S01]  /*1730*/  R2UR UR4, R6 ;  /* 0x00000000060472ca */ /* 0x000fe200000e0000 */
[----:B------:R-:W-:Y:S01]  /*1740*/  WARPGROUP.ARRIVE ;  /* 0x00000000000079c5 */ /* 0x000fe20000000000 */
[----:B------:R-:W-:Y:S01]  /*1750*/  UMOV UR5, 0xc0000010 ;  /* 0xc000001000057882 */ /* 0x000fe20000000000 */
[----:B------:R-:W-:-:S10]  /*1760*/  UMOV UR7, 0xc0000010 ;  /* 0xc000001000077882 */ /* 0x000fd40000000000 */
[----:B------:R-:W-:-:S04]  /*1770*/  UIADD3 UR4, UR4, 0x5100, URZ ;  /* 0x0000510004047890 */ /* 0x000fc8000fffe03f */
[----:B------:R-:W-:-:S04]  /*1780*/  USHF.R.U32.HI UR4, URZ, 0x4, UR4 ;  /* 0x000000043f047899 */ /* 0x000fc80008011604 */
[----:B------:R-:W-:-:S04]  /*1790*/  ULOP3.LUT UR4, UR4, 0x3fff, URZ, 0xc0, !UPT ;  /* 0x00003fff04047892 */ /* 0x000fc8000f8ec03f */
[----:B------:R-:W-:Y:S02]  /*17a0*/  ULOP3.LUT UR9, UR4, 0x10000, URZ, 0xfc, !UPT ;  /* 0x0001000004097892 */ /* 0x000fe4000f8efc3f */
[----:B------:R-:W-:Y:S02]  /*17b0*/  ULEA UR4, UR41, UR45, 0x8 ;  /* 0x0000002d29047291 */ /* 0x000fe4000f8e403f */
[----:B------:R-:W-:-:S09]  /*17c0*/  ULEA UR6, UR41, UR9, 0x8 ;  /* 0x0000000929067291 */ /* 0x000fd2000f8e403f */
[----:B------:R-:W-:Y:S03]  /*17d0*/  IGMMA.64x128x32.S8.S8 R24, gdesc[UR4], RZ, !UPT, gsb0 ;  /* 0x03600000041879f1 */ /* 0x000fe6000c0410ff */
[----:B------:R-:W-:Y:S02]  /*17e0*/  WARPGROUP.DEPBAR.LE gsb0, 0x0 ;  /* 0x00008000000079c5 */ /* 0x000fe40000010000 */
[----:B------:R-:W-:Y:S05]  /*17f0*/  @!P2 BRA `(.L_x_22) ;  /* 0x0000000000cca947 */ /* 0x000fea0003800000 */
[----:B------:R-:W-:Y:S01]  /*1800*/  UIADD3 UR4, UR41, 0x1, URZ ;  /* 0x0000000129047890 */ /* 0x000fe2000fffe03f */
[----:B01----:R-:W-:Y:S02]  /*1810*/  IMAD.U32 R0, RZ, RZ, UR44 ;  /* 0x0000002cff007e24 */ /* 0x003fe4000f8e00ff */
[----:B------:R-:W-:Y:S01]  /*1820*/  IMAD.U32 R3, RZ, RZ, UR41 ;  /* 0x00000029ff037e24 */ /* 0x000fe2000f8e00ff */
[----:B------:R-:W-:-:S04]  /*1830*/  UISETP.NE.AND UP0, UPT, UR4, 0x5, UPT ;  /* 0x000000050400788c */ /* 0x000fc8000bf05270 */
[----:B------:R-:W-:Y:S02]  /*1840*/  USEL UR5, URZ, 0x1, UP0 ;  /* 0x000000013f057887 */ /* 0x000fe40008000000 */
[----:B------:R-:W-:Y:S02]  /*1850*/  USEL UR8, UR4, URZ, UP0 ;  /* 0x0000003f04087287 */ /* 0x000fe40008000000 */
[----:B------:R-:W-:-:S06]  /*1860*/  ULOP3.LUT UR5, UR40, UR5, URZ, 0x3c, !UPT ;  /* 0x0000000528057292 */ /* 0x000fcc000f8e3c3f */
[----:B------:R-:W-:-:S07]  /*1870*/  IMAD.U32 R7, RZ, RZ, UR5 ;  /* 0x00000005ff077e24 */ /* 0x000fce000f8e00ff */
.L_x_29:
[----:B------:R-:W-:Y:S05]  /*1880*/  @!P0 BRA `(.L_x_23) ;  /* 0x0000000000048947 */ /* 0x000fea0003800000 */
[----:B------:R-:W-:Y:S01]  /*1890*/  BPT.TRAP 0x1 ;  /* 0x000000040000795c */ /* 0x000fe20000300000 */
.L_x_23:
[----:B------:R-:W0:Y:S01]  /*18a0*/  S2UR UR5, SR_CgaCtaId ;  /* 0x00000000000579c3 */ /* 0x000e220000008800 */
[----:B------:R-:W-:Y:S01]  /*18b0*/  UMOV UR4, 0x400 ;  /* 0x0000040000047882 */ /* 0x000fe20000000000 */
[----:B------:R-:W-:Y:S01]  /*18c0*/  IMAD.U32 R5, RZ, RZ, UR8 ;  /* 0x00000008ff057e24 */ /* 0x000fe2000f8e00ff */
[----:B------:R-:W-:Y:S01]  /*18d0*/  SHF.L.U32 R4, R7, 0x1f, RZ ;  /* 0x0000001f07047819 */ /* 0x000fe200000006ff */
[----:B0-----:R-:W-:-:S06]  /*18e0*/  ULEA UR4, UR5, UR4, 0x18 ;  /* 0x0000000405047291 */ /* 0x001fcc000f8ec03f */
[----:B------:R-:W-:-:S04]  /*18f0*/  IMAD.U32 R6, RZ, RZ, UR4 ;  /* 0x00000004ff067e24 */ /* 0x000fc8000f8e00ff */
[----:B------:R-:W-:-:S04]  /*1900*/  IMAD R5, R5, 0x8, R6 ;  /* 0x0000000805057824 */ /* 0x000fc800078e0206 */
[----:B------:R0:W1:Y:S01]  /*1910*/  SYNCS.PHASECHK.TRANS64.TRYWAIT P1, [R5+URZ], R4 ;  /* 0x00000004050075a7 */ /* 0x000062000802017f */
[----:B------:R-:W-:Y:S05]  /*1920*/  @!P0 BRA `(.L_x_24) ;  /* 0x0000000000048947 */ /* 0x000fea0003800000 */
[----:B------:R-:W-:Y:S01]  /*1930*/  BPT.TRAP 0x1 ;  /* 0x000000040000795c */ /* 0x000fe20000300000 */
.L_x_24:
[----:B-1----:R-:W-:Y:S05]  /*1940*/  @P1 BRA `(.L_x_25) ;  /* 0x0000000000081947 */ /* 0x002fea0003800000 */
[----:B------:R-:W1:Y:S02]  /*1950*/  SYNCS.PHASECHK.TRANS64.TRYWAIT P1, [R5+URZ], R4 ;  /* 0x00000004050075a7 */ /* 0x000e64000802017f */
[----:B-1----:R-:W-:Y:S05]  /*1960*/  @!P1 BRA `(.L_x_26) ;  /* 0x0000005000e09947 */ /* 0x002fea0003800000 */
.L_x_25:
[----:B------:R-:W-:Y:S01]  /*1970*/  ULEA UR4, UR8, UR45, 0x8 ;  /* 0x0000002d08047291 */ /* 0x000fe2000f8e403f */
[----:B------:R-:W-:Y:S01]  /*1980*/  WARPGROUP.ARRIVE ;  /* 0x00000000000079c5 */ /* 0x000fe20000000000 */
[----:B------:R-:W-:Y:S01]  /*1990*/  ULEA UR6, UR8, UR9, 0x8 ;  /* 0x0000000908067291 */ /* 0x000fe2000f8e403f */
[----:B------:R-:W-:Y:S01]  /*19a0*/  UMOV UR5, 0xc0000010 ;  /* 0xc000001000057882 */ /* 0x000fe20000000000 */
[----:B------:R-:W-:-:S07]  /*19b0*/  UMOV UR7, 0xc0000010 ;  /* 0xc000001000077882 */ /* 0x000fce0000000000 */
[----:B------:R-:W-:Y:S03]  /*19c0*/  IGMMA.64x128x32.S8.S8 R24, gdesc[UR4], R24, gsb0 ;  /* 0x03600000041879f1 */ /* 0x000fe60008041018 */
[----:B------:R-:W-:Y:S02]  /*19d0*/  WARPGROUP.DEPBAR.LE gsb0, 0x0 ;  /* 0x00008000000079c5 */ /* 0x000fe40000010000 */
[----:B------:R-:W-:Y:S05]  /*19e0*/  @!P0 BRA `(.L_x_27) ;  /* 0x0000000000048947 */ /* 0x000fea0003800000 */
[----:B------:R-:W-:Y:S01]  /*19f0*/  BPT.TRAP 0x1 ;  /* 0x000000040000795c */ /* 0x000fe20000300000 */
.L_x_27:
[----:B------:R-:W-:-:S13]  /*1a00*/  ISETP.NE.AND P1, PT, R100, RZ, PT ;  /* 0x000000ff6400720c */ /* 0x000fda0003f25270 */
[----:B01----:R-:W-:-:S04]  /*1a10*/  @P1 IMAD R4, R3, 0x8, R6 ;  /* 0x0000000803041824 */ /* 0x003fc800078e0206 */
[----:B------:R-:W-:-:S05]  /*1a20*/  @P1 VIADD R4, R4, 0x28 ;  /* 0x0000002804041836 */ /* 0x000fca0000000000 */
[----:B------:R-:W-:-:S04]  /*1a30*/  @P1 PRMT R4, R19, 0x654, R4 ;  /* 0x0000065413041816 */ /* 0x000fc80000000004 */
[----:B------:R0:W-:Y:S01]  /*1a40*/  @P1 SYNCS.ARRIVE.TRANS64.RED.A1T0 RZ, [R4+URZ], RZ ;  /* 0x000000ff04ff19a7 */ /* 0x0001e2000810043f */
[----:B------:R-:W-:-:S13]  /*1a50*/  ISETP.GT.U32.AND P1, PT, R18, 0x1, PT ;  /* 0x000000011200780c */ /* 0x000fda0003f24070 */
[----:B0-----:R-:W-:Y:S05]  /*1a60*/  @P1 BRA `(.L_x_28) ;  /* 0x0000000000041947 */ /* 0x001fea0003800000 */
[----:B------:R-:W-:Y:S01]  /*1a70*/  BPT.TRAP 0x1 ;  /* 0x000000040000795c */ /* 0x000fe20000300000 */
.L_x_28:
[----:B------:R-:W-:Y:S01]  /*1a80*/  UIADD3 UR8, UR8, 0x1, URZ ;  /* 0x0000000108087890 */ /* 0x000fe2000fffe03f */
[C---:B------:R-:W-:Y:S01]  /*1a90*/  ISETP.GT.AND P2, PT, R0.reuse, 0x1, PT ;  /* 0x000000010000780c */ /* 0x040fe20003f44270 */
[----:B------:R-:W-:Y:S02]  /*1aa0*/  VIADD R3, R3, 0x1 ;  /* 0x0000000103037836 */ /* 0x000fe40000000000 */
[----:B------:R-:W-:Y:S01]  /*1ab0*/  UISETP.NE.AND UP0, UPT, UR8, 0x5, UPT ;  /* 0x000000050800788c */ /* 0x000fe2000bf05270 */
[----:B------:R-:W-:Y:S02]  /*1ac0*/  VIADD R0, R0, 0xffffffff ;  /* 0xffffffff00007836 */ /* 0x000fe40000000000 */
[C---:B------:R-:W-:Y:S01]  /*1ad0*/  ISETP.NE.AND P1, PT, R3.reuse, 0x5, PT ;  /* 0x000000050300780c */ /* 0x040fe20003f25270 */
[----:B------:R-:W-:Y:S02]  /*1ae0*/  USEL UR4, URZ, 0x1, UP0 ;  /* 0x000000013f047887 */ /* 0x000fe40008000000 */
[----:B------:R-:W-:Y:S01]  /*1af0*/  USEL UR8, UR8, URZ, UP0 ;  /* 0x0000003f08087287 */ /* 0x000fe20008000000 */
[----:B------:R-:W-:-:S03]  /*1b00*/  SEL R3, R3, RZ, P1 ;  /* 0x000000ff03037207 */ /* 0x000fc60000800000 */
[----:B------:R-:W-:Y:S01]  /*1b10*/  LOP3.LUT R7, R7, UR4, RZ, 0x3c, !PT ;  /* 0x0000000407077c12 */ /* 0x000fe2000f8e3cff */
[----:B------:R-:W-:Y:S07]  /*1b20*/  @P2 BRA `(.L_x_29) ;  /* 0xfffffffc00542947 */ /* 0x000fee000383ffff */
.L_x_22:
[----:B01----:R-:W0:Y:S02]  /*1b30*/  LDC R0, c[0x0][0x28c] ;  /* 0x0000a300ff007b82 */ /* 0x003e240000000800 */
[----:B0-----:R-:W-:-:S13]  /*1b40*/  ISETP.GE.AND P1, PT, R0, 0x1, PT ;  /* 0x000000010000780c */ /* 0x001fda0003f26270 */
[----:B------:R-:W-:Y:S05]  /*1b50*/  @!P1 BRA `(.L_x_30) ;  /* 0x0000000000449947 */ /* 0x000fea0003800000 */
[----:B------:R-:W-:Y:S05]  /*1b60*/  @!P0 BRA `(.L_x_31) ;  /* 0x0000000000048947 */ /* 0x000fea0003800000 */
[----:B------:R-:W-:Y:S01]  /*1b70*/  BPT.TRAP 0x1 ;  /* 0x000000040000795c */ /* 0x000fe20000300000 */
.L_x_31:
[----:B------:R-:W-:-:S13]  /*1b80*/  ISETP.NE.AND P0, PT, R100, RZ, PT ;  /* 0x000000ff6400720c */ /* 0x000fda0003f05270 */
[----:B------:R-:W-:-:S05]  /*1b90*/  VOTEU.ANY UP0, P0 ;  /* 0x00000000003f7886 */ /* 0x000fca0000000100 */
[----:B------:R-:W-:-:S06]  /*1ba0*/  @UP0 UIADD3 UR4, UR44, UR41, URZ ;  /* 0x000000292c040290 */ /* 0x000fcc000fffe03f */
[----:B------:R-:W-:Y:S02]  /*1bb0*/  IMAD.U32 R4, RZ, RZ, UR4 ;  /* 0x00000004ff047e24 */ /* 0x000fe4000f8e00ff */
[----:B------:R-:W-:Y:S02]  /*1bc0*/  IMAD.U32 R3, RZ, RZ, UR4 ;  /* 0x00000004ff037e24 */ /* 0x000fe4000f8e00ff */
[----:B------:R-:W-:-:S05]  /*1bd0*/  @P0 IMAD.WIDE.U32 R4, R4, -0x33333333, RZ ;  /* 0xcccccccd04040825 */ /* 0x000fca00078e00ff */
[----:B------:R-:W-:-:S05]  /*1be0*/  @P0 SHF.R.U32.HI R0, RZ, 0x2, R5 ;  /* 0x00000002ff000819 */ /* 0x000fca0000011605 */
[----:B------:R-:W-:-:S04]  /*1bf0*/  @P0 IMAD R0, R0, -0x5, R3 ;  /* 0xfffffffb00000824 */ /* 0x000fc800078e0203 */
[----:B------:R-:W-:-:S04]  /*1c00*/  @P0 IMAD R0, R0, 0x8, R6 ;  /* 0x0000000800000824 */ /* 0x000fc800078e0206 */
[----:B------:R-:W-:-:S05]  /*1c10*/  @P0 VIADD R0, R0, 0x28 ;  /* 0x0000002800000836 */ /* 0x000fca0000000000 */
[----:B------:R-:W-:-:S04]  /*1c20*/  @P0 PRMT R0, R19, 0x654, R0 ;  /* 0x0000065413000816 */ /* 0x000fc80000000000 */
[----:B------:R0:W-:Y:S01]  /*1c30*/  @P0 SYNCS.ARRIVE.TRANS64.RED.A1T0 RZ, [R0+URZ], RZ ;  /* 0x000000ff00ff09a7 */ /* 0x0001e2000810043f */
[----:B------:R-:W-:-:S13]  /*1c40*/  ISETP.GT.U32.AND P0, PT, R18, 0x1, PT ;  /* 0x000000011200780c */ /* 0x000fda0003f04070 */
[----:B0-----:R-:W-:Y:S05]  /*1c50*/  @P0 BRA `(.L_x_30) ;  /* 0x0000000000040947 */ /* 0x001fea0003800000 */
[----:B------:R-:W-:Y:S01]  /*1c60*/  BPT.TRAP 0x1 ;  /* 0x000000040000795c */ /* 0x000fe20000300000 */
.L_x_30:
[----:B------:R-:W-:Y:S01]  /*1c70*/  IMAD.SHL.U32 R98, R98, 0x80, RZ ;  /* 0x0000008062627824 */ /* 0x000fe200078e00ff */
[----:B------:R-:W-:Y:S01]  /*1c80*/  UIADD3 UR41, UR43, UR41, URZ ;  /* 0x000000292b297290 */ /* 0x000fe2000fffe03f */
[----:B------:R-:W-:Y:S01]  /*1c90*/  IMAD.SHL.U32 R3, R99, 0x80, RZ ;  /* 0x0000008063037824 */ /* 0x000fe200078e00ff */
[----:B------:R-:W-:Y:S01]  /*1ca0*/  ULDC UR7, c[0x0][0x288] ;  /* 0x0000a20000077ab9 */ /* 0x000fe20000000800 */
[----:B------:R-:W-:Y:S01]  /*1cb0*/  ULDC UR10, c[0x0][0x284] ;  /* 0x0000a100000a7ab9 */ /* 0x000fe20000000800 */
[----:B------:R-:W-:Y:S01]  /*1cc0*/  UISETP.GT.U32.AND UP0, UPT, UR41, 0x4, UPT ;  /* 0x000000042900788c */ /* 0x000fe2000bf04070 */
[C---:B------:R-:W-:Y:S01]  /*1cd0*/  ISETP.GE.AND P0, PT, R98.reuse, UR7, PT ;  /* 0x0000000762007c0c */ /* 0x040fe2000bf06270 */
[----:B------:R-:W-:Y:S01]  /*1ce0*/  UISETP.GE.U32.AND UP1, UPT, UR43, 0x5, UPT ;  /* 0x000000052b00788c */ /* 0x000fe2000bf26070 */
[----:B------:R-:W-:Y:S01]  /*1cf0*/  SHF.R.S32.HI R12, RZ, 0x1f, R22 ;  /* 0x0000001fff0c7819 */ /* 0x000fe20000011416 */
[----:B------:R-:W-:Y:S01]  /*1d00*/  UISETP.LT.U32.AND UP0, UPT, UR43, 0x5, UP0 ;  /* 0x000000052b00788c */ /* 0x000fe20008701070 */
[----:B------:R-:W-:Y:S01]  /*1d10*/  ISETP.GE.OR P0, PT, R3, UR10, P0 ;  /* 0x0000000a03007c0c */ /* 0x000fe20008706670 */
[----:B------:R-:W-:Y:S01]  /*1d20*/  ULDC.64 UR8, c[0x0][0x5d0] ;  /* 0x0001740000087ab9 */ /* 0x000fe20000000a00 */
[----:B------:R-:W-:Y:S01]  /*1d30*/  LOP3.LUT R8, R98, 0x6, R93, 0xf8, !PT ;  /* 0x0000000662087812 */ /* 0x000fe200078ef85d */
[----:B------:R-:W-:Y:S01]  /*1d40*/  UIMAD.WIDE.U32 UR4, UR41, -0x33333333, URZ ;  /* 0xcccccccd290478a5 */ /* 0x000fe2000f8e003f */
[----:B------:R-:W-:Y:S01]  /*1d50*/  IMAD R5, R12, UR8, RZ ;  /* 0x000000080c057c24 */ /* 0x000fe2000f8e02ff */
[----:B------:R-:W-:Y:S01]  /*1d60*/  USEL UR6, URZ, 0x1, !UP0 ;  /* 0x000000013f067887 */ /* 0x000fe2000c000000 */
[--C-:B------:R-:W-:Y:S01]  /*1d70*/  SHF.R.S32.HI R9, RZ, 0x1f, R8.reuse ;  /* 0x0000001fff097819 */ /* 0x100fe20000011408 */
[----:B------:R-:W-:Y:S01]  /*1d80*/  USHF.R.U32.HI UR4, URZ, 0x2, UR5 ;  /* 0x000000023f047899 */ /* 0x000fe20008011605 */
[C---:B------:R-:W-:Y:S01]  /*1d90*/  IMAD R7, R22.reuse, UR9, R5 ;  /* 0x0000000916077c24 */ /* 0x040fe2000f8e0205 */
[----:B------:R-:W-:Y:S01]  /*1da0*/  ULOP3.LUT UR40, UR40, UR6, URZ, 0x3c, !UPT ;  /* 0x0000000628287292 */ /* 0x000fe2000f8e3c3f */
[----:B------:R-:W-:Y:S01]  /*1db0*/  IMAD.MOV.U32 R0, RZ, RZ, -0x1 ;  /* 0xffffffffff007424 */ /* 0x000fe200078e00ff */
[----:B------:R-:W-:Y:S01]  /*1dc0*/  UIMAD UR41, UR4, -0x5, UR41 ;  /* 0xfffffffb042978a4 */ /* 0x000fe2000f8e0229 */
[----:B------:R-:W-:Y:S01]  /*1dd0*/  IMAD.WIDE.U32 R4, R22, UR8, R8 ;  /* 0x0000000816047c25 */ /* 0x000fe2000f8e0008 */
[----:B------:R-:W-:-:S03]  /*1de0*/  @UP1 ULOP3.LUT UR40, UR40, 0x1, UR4, 0x78, !UPT ;  /* 0x0000000128281892 */ /* 0x000fc6000f8e7804 */
[----:B------:R-:W-:Y:S01]  /*1df0*/  IMAD.IADD R5, R5, 0x1, R7 ;  /* 0x0000000105057824 */ /* 0x000fe200078e0207 */
[----:B------:R-:W-:Y:S08]  /*1e00*/  @P0 BRA `(.L_x_32) ;  /* 0x0000003000ac0947 */ /* 0x000ff00003800000 */
[----:B------:R-:W0:Y:S01]  /*1e10*/  LDC.64 R10, c[0x0][0x5c8] ;  /* 0x00017200ff0a7b82 */ /* 0x000e220000000a00 */
[----:B------:R-:W-:Y:S01]  /*1e20*/  IMAD.WIDE R14, R99, 0x80, R88 ;  /* 0x00000080630e7825 */ /* 0x000fe200078e0258 */
[----:B------:R-:W-:Y:S01]  /*1e30*/  ULDC.64 UR4, c[0x0][0x5c0] ;  /* 0x0001700000047ab9 */ /* 0x000fe20000000a00 */
[----:B------:R-:W-:Y:S02]  /*1e40*/  BSSY B0, `(.L_x_32) ;  /* 0x0000327000007945 */ /* 0x000fe40003800000 */
[----:B------:R-:W-:Y:S02]  /*1e50*/  IMAD.IADD R101, R96, 0x1, -R3 ;  /* 0x0000000160657824 */ /* 0x000fe400078e0a03 */
[----:B------:R-:W-:Y:S02]  /*1e60*/  IMAD.IADD R3, R91, 0x1, -R98 ;  /* 0x000000015b037824 */ /* 0x000fe400078e0a62 */
[-C--:B0-----:R-:W-:Y:S02]  /*1e70*/  IMAD R6, R15, R10.reuse, RZ ;  /* 0x0000000a0f067224 */ /* 0x081fe400078e02ff */
[----:B------:R-:W-:-:S04]  /*1e80*/  IMAD.WIDE.U32 R4, R14, R10, R4 ;  /* 0x0000000a0e047225 */ /* 0x000fc800078e0004 */
[----:B------:R-:W-:Y:S01]  /*1e90*/  IMAD R7, R14, R11, R6 ;  /* 0x0000000b0e077224 */ /* 0x000fe200078e0206 */
[----:B------:R-:W-:-:S03]  /*1ea0*/  IADD3 R4, P0, R4, UR4, RZ ;  /* 0x0000000404047c10 */ /* 0x000fc6000ff1e0ff */
[----:B------:R-:W-:Y:S01]  /*1eb0*/  IMAD.IADD R7, R5, 0x1, R7 ;  /* 0x0000000105077824 */ /* 0x000fe200078e0207 */
[----:B------:R-:W-:-:S04]  /*1ec0*/  LEA R6, P1, R10, R4, 0x3 ;  /* 0x000000040a067211 */ /* 0x000fc800078218ff */
[----:B------:R-:W-:Y:S02]  /*1ed0*/  IADD3.X R5, R7, UR5, RZ, P0, !PT ;  /* 0x0000000507057c10 */ /* 0x000fe400087fe4ff */
[----:B-----5:R-:W-:Y:S02]  /*1ee0*/  ISETP.NE.AND P0, PT, R90, RZ, PT ;  /* 0x000000ff5a00720c */ /* 0x020fe40003f05270 */
[----:B------:R-:W-:-:S11]  /*1ef0*/  LEA.HI.X R7, R10, R5, R11, 0x3, P1 ;  /* 0x000000050a077211 */ /* 0x000fd600008f1c0b */
[----:B------:R-:W-:Y:S05]  /*1f00*/  @!P0 BRA `(.L_x_33) ;  /* 0x0000002400608947 */ /* 0x000fea0003800000 */
[----:B------:R-:W0:Y:S01]  /*1f10*/  LDC.64 R102, c[0x0][0x5b0] ;  /* 0x00016c00ff667b82 */ /* 0x000e220000000a00 */
[----:B------:R-:W-:Y:S01]  /*1f20*/  ULDC.64 UR4, c[0x0][0x5b8] ;  /* 0x00016e0000047ab9 */ /* 0x000fe20000000a00 */
[----:B------:R-:W-:Y:S01]  /*1f30*/  ISETP.GE.AND P1, PT, R101, 0x1, PT ;  /* 0x000000016500780c */ /* 0x000fe20003f26270 */
[----:B------:R-:W-:Y:S01]  /*1f40*/  IMAD R11, R12, UR4, RZ ;  /* 0x000000040c0b7c24 */ /* 0x000fe2000f8e02ff */
[----:B------:R-:W-:Y:S01]  /*1f50*/  BSSY B1, `(.L_x_34) ;  /* 0x000000e000017945 */ /* 0x000fe20003800000 */
[C---:B------:R-:W-:Y:S01]  /*1f60*/  IMAD.WIDE.U32 R20, R22.reuse, UR4, R8 ;  /* 0x0000000416147c25 */ /* 0x040fe2000f8e0008 */
[----:B------:R-:W-:Y:S02]  /*1f70*/  ISETP.LT.OR P2, PT, R3, 0x1, !P1 ;  /* 0x000000010300780c */ /* 0x000fe40004f41670 */
[----:B------:R-:W1:Y:S01]  /*1f80*/  LDC.64 R104, c[0x0][0x5a8] ;  /* 0x00016a00ff687b82 */ /* 0x000e620000000a00 */
[----:B------:R-:W-:Y:S02]  /*1f90*/  IMAD R11, R22, UR5, R11 ;  /* 0x00000005160b7c24 */ /* 0x000fe4000f8e020b */
[----:B------:R-:W-:-:S02]  /*1fa0*/  IMAD.MOV.U32 R12, RZ, RZ, R20 ;  /* 0x000000ffff0c7224 */ /* 0x000fc400078e0014 */
[----:B------:R-:W-:Y:S02]  /*1fb0*/  IMAD.IADD R13, R21, 0x1, R11 ;  /* 0x00000001150d7824 */ /* 0x000fe400078e020b */
[-C--:B0-----:R-:W-:Y:S02]  /*1fc0*/  IMAD R10, R15, R102.reuse, RZ ;  /* 0x000000660f0a7224 */ /* 0x081fe400078e02ff */
[----:B------:R-:W-:-:S04]  /*1fd0*/  IMAD.WIDE.U32 R8, R14, R102, R12 ;  /* 0x000000660e087225 */ /* 0x000fc800078e000c */
[----:B------:R-:W-:Y:S01]  /*1fe0*/  IMAD R99, R14, R103, R10 ;  /* 0x000000670e637224 */ /* 0x000fe200078e020a */
[----:B-1----:R-:W-:-:S04]  /*1ff0*/  IADD3 R8, P0, R8, R104, RZ ;  /* 0x0000006808087210 */ /* 0x002fc80007f1e0ff */
[----:B------:R-:W-:Y:S01]  /*2000*/  IADD3.X R9, R105, R9, R99, P0, !PT ;  /* 0x0000000969097210 */ /* 0x000fe200007fe463 */
[----:B------:R-:W-:Y:S08]  /*2010*/  @P2 BRA `(.L_x_35) ;  /* 0x0000000000042947 */ /* 0x000ff00003800000 */
[----:B------:R0:W5:Y:S02]  /*2020*/  LDG.E.U8 R97, desc[UR38][R8.64] ;  /* 0x0000002608617981 */ /* 0x000164000c1e1100 */
.L_x_35:
[----:B------:R-:W-:Y:S05]  /*2030*/  BSYNC B1 ;  /* 0x0000000000017941 */ /* 0x000fea0003800000 */
.L_x_34:
[----:B-----5:R-:W-:Y:S01]  /*2040*/  LOP3.LUT R10, R97, 0xffff, RZ, 0xc0, !PT ;  /* 0x0000ffff610a7812 */ /* 0x020fe200078ec0ff */
[----:B------:R-:W-:Y:S01]  /*2050*/  BSSY B1, `(.L_x_36) ;  /* 0x0000010000017945 */ /* 0x000fe20003800000 */
[----:B------:R-:W-:Y:S02]  /*2060*/  SHF.L.U64.HI R11, R102, 0x3, R103 ;  /* 0x00000003660b7819 */ /* 0x000fe40000010267 */
[----:B------:R-:W-:Y:S01]  /*2070*/  PRMT R15, R10, 0x8880, RZ ;  /* 0x000088800a0f7816 */ /* 0x000fe200000000ff */
[----:B------:R-:W-:Y:S01]  /*2080*/  IMAD.SHL.U32 R10, R102, 0x8, RZ ;  /* 0x00000008660a7824 */ /* 0x000fe200078e00ff */
[----:B------:R-:W-:-:S03]  /*2090*/  ISETP.GE.AND P0, PT, R101, 0x9, PT ;  /* 0x000000096500780c */ /* 0x000fc60003f06270 */
[----:B------:R-:W-:Y:S02]  /*20a0*/  IMAD R22, R15, R90, RZ ;  /* 0x0000005a0f167224 */ /* 0x000fe400078e02ff */
[----:B------:R-:W-:-:S04]  /*20b0*/  IMAD.WIDE.U32 R10, R14, R102, R10 ;  /* 0x000000660e0a7225 */ /* 0x000fc800078e000a */
[----:B------:R-:W-:Y:S01]  /*20c0*/  @!P2 IMAD R15, R24, R23, R22 ;  /* 0x00000017180fa224 */ /* 0x000fe200078e0216 */
[----:B------:R-:W-:Y:S01]  /*20d0*/  IADD3 R10, P3, P4, R20, R104, R10 ;  /* 0x00000068140a7210 */ /* 0x000fe20007c7e00a */
[----:B------:R-:W-:-:S03]  /*20e0*/  IMAD.IADD R14, R99, 0x1, R11 ;  /* 0x00000001630e7824 */ /* 0x000fc600078e020b */
[----:B------:R1:W-:Y:S01]  /*20f0*/  @!P2 STG.E.U8 desc[UR38][R4.64], R15 ;  /* 0x0000000f0400a986 */ /* 0x0003e2000c101126 */
[----:B------:R-:W-:-:S13]  /*2100*/  ISETP.LT.OR P2, PT, R3, 0x2, !P1 ;  /* 0x000000020300780c */ /* 0x000fda0004f41670 */
[----:B-1----:R-:W-:Y:S05]  /*2110*/  @P2 BRA `(.L_x_37) ;  /* 0x00000000000c2947 */ /* 0x002fea0003800000 */
[----:B------:R-:W2:Y:S02]  /*2120*/  LDG.E.U8 R97, desc[UR38][R8.64+0x1] ;  /* 0x0000012608617981 */ /* 0x000ea4000c1e1100 */
[----:B--2---:R-:W-:-:S05]  /*2130*/  PRMT R15, R97, 0x8880, RZ ;  /* 0x00008880610f7816 */ /* 0x004fca00000000ff */
[----:B------:R-:W-:-:S07]  /*2140*/  IMAD R22, R15, R90, RZ ;  /* 0x0000005a0f167224 */ /* 0x000fce00078e02ff */
.L_x_37:
[----:B------:R-:W-:Y:S05]  /*2150*/  BSYNC B1 ;  /* 0x0000000000017941 */ /* 0x000fea0003800000 */
.L_x_36:
[----:B------:R-:W-:Y:S01]  /*2160*/  IADD3.X R11, R13, R105, R14, P3, P4 ;  /* 0x000000690d0b7210 */ /* 0x000fe20001fe840e */
[----:B------:R-:W-:Y:S01]  /*2170*/  @!P2 IMAD R25, R25, R23, R22 ;  /* 0x000000171919a224 */ /* 0x000fe200078e0216 */
[C---:B------:R-:W-:Y:S01]  /*2180*/  ISETP.LT.OR P3, PT, R3.reuse, 0x1, !P0 ;  /* 0x000000010300780c */ /* 0x040fe20004761670 */
[----:B------:R-:W-:Y:S01]  /*2190*/  BSSY B1, `(.L_x_38) ;  /* 0x0000008000017945 */ /* 0x000fe20003800000 */
[C---:B------:R-:W-:Y:S02]  /*21a0*/  ISETP.LT.OR P4, PT, R3.reuse, 0x9, !P1 ;  /* 0x000000090300780c */ /* 0x040fe40004f81670 */
[----:B------:R1:W-:Y:S01]  /*21b0*/  @!P2 STG.E.U8 desc[UR38][R4.64+0x1], R25 ;  /* 0x000001190400a986 */ /* 0x0003e2000c101126 */
[----:B------:R-:W-:-:S08]  /*21c0*/  ISETP.LT.OR P2, PT, R3, 0x2, !P0 ;  /* 0x000000020300780c */ /* 0x000fd00004741670 */
[----:B------:R-:W-:Y:S05]  /*21d0*/  @P3 BRA `(.L_x_39) ;  /* 0x00000000000c3947 */ /* 0x000fea0003800000 */
[----:B------:R-:W2:Y:S02]  /*21e0*/  LDG.E.U8 R97, desc[UR38][R10.64] ;  /* 0x000000260a617981 */ /* 0x000ea4000c1e1100 */
[----:B--2---:R-:W-:-:S05]  /*21f0*/  PRMT R13, R97, 0x8880, RZ ;  /* 0x00008880610d7816 */ /* 0x004fca00000000ff */
[----:B------:R-:W-:-:S07]  /*2200*/  IMAD R22, R13, R90, RZ ;  /* 0x0000005a0d167224 */ /* 0x000fce00078e02ff */
.L_x_39:
[----:B------:R-:W-:Y:S05]  /*2210*/  BSYNC B1 ;  /* 0x0000000000017941 */ /* 0x000fea0003800000 */
.L_x_38:
[----:B------:R-:W-:Y:S01]  /*2220*/  @!P3 IMAD R13, R26, R23, R22 ;  /* 0x000000171a0db224 */ /* 0x000fe200078e0216 */
[----:B------:R-:W-:Y:S04]  /*2230*/  BSSY B1, `(.L_x_40) ;  /* 0x0000006000017945 */ /* 0x000fe80003800000 */
[----:B------:R2:W-:Y:S01]  /*2240*/  @!P3 STG.E.U8 desc[UR38][R6.64], R13 ;  /* 0x0000000d0600b986 */ /* 0x0005e2000c101126 */
[----:B------:R-:W-:Y:S05]  /*2250*/  @P2 BRA `(.L_x_41) ;  /* 0x00000000000c2947 */ /* 0x000fea0003800000 */
[----:B------:R-:W2:Y:S02]  /*2260*/  LDG.E.U8 R97, desc[UR38][R10.64+0x1] ;  /* 0x000001260a617981 */ /* 0x000ea4000c1e1100 */
[----:B--2---:R-:W-:-:S05]  /*2270*/  PRMT R13, R97, 0x8880, RZ ;  /* 0x00008880610d7816 */ /* 0x004fca00000000ff */
[----:B------:R-:W-:-:S07]  /*2280*/  IMAD R22, R13, R90, RZ ;  /* 0x0000005a0d167224 */ /* 0x000fce00078e02ff */
.L_x_41:
[----:B------:R-:W-:Y:S05]  /*2290*/  BSYNC B1 ;  /* 0x0000000000017941 */ /* 0x000fea0003800000 */
.L_x_40:
[----:B------:R-:W-:Y:S01]  /*22a0*/  @!P2 IMAD R27, R27, R23, R22 ;  /* 0x000000171b1ba224 */ /* 0x000fe200078e0216 */
[----:B------:R-:W-:Y:S04]  /*22b0*/  BSSY B1, `(.L_x_42) ;  /* 0x0000006000017945 */ /* 0x000fe80003800000 */
[----:B------:R3:W-:Y:S01]  /*22c0*/  @!P2 STG.E.U8 desc[UR38][R6.64+0x1], R27 ;  /* 0x0000011b0600a986 */ /* 0x0007e2000c101126 */
[----:B------:R-:W-:Y:S05]  /*22d0*/  @P4 BRA `(.L_x_43) ;  /* 0x00000000000c4947 */ /* 0x000fea0003800000 */
[----:B------:R-:W2:Y:S02]  /*22e0*/  LDG.E.U8 R97, desc[UR38][R8.64+0x8] ;  /* 0x0000082608617981 */ /* 0x000ea4000c1e1100 */
[----:B--2---:R-:W-:-:S05]  /*22f0*/  PRMT R13, R97, 0x8880, RZ ;  /* 0x00008880610d7816 */ /* 0x004fca00000000ff */
[----:B------:R-:W-:-:S07]  /*2300*/  IMAD R22, R13, R90, RZ ;  /* 0x0000005a0d167224 */ /* 0x000fce00078e02ff */
.L_x_43:
[----:B------:R-:W-:Y:S05]  /*2310*/  BSYNC B1 ;  /* 0x0000000000017941 */ /* 0x000fea0003800000 */
.L_x_42:
[C---:B------:R-:W-:Y:S01]  /*2320*/  ISETP.LT.OR P2, PT, R3.reuse, 0xa, !P1 ;  /* 0x0000000a0300780c */ /* 0x040fe20004f41670 */
[----:B--2---:R-:W-:Y:S01]  /*2330*/  @!P4 IMAD R13, R28, R23, R22 ;  /* 0x000000171c0dc224 */ /* 0x004fe200078e0216 */
[----:B------:R-:W-:Y:S01]  /*2340*/  BSSY B1, `(.L_x_44) ;  /* 0x0000008000017945 */ /* 0x000fe20003800000 */
[----:B------:R-:W-:-:S03]  /*2350*/  ISETP.LT.OR P3, PT, R3, 0x9, !P0 ;  /* 0x000000090300780c */ /* 0x000fc60004761670 */
[----:B------:R2:W-:Y:S01]  /*2360*/  @!P4 STG.E.U8 desc[UR38][R4.64+0x8], R13 ;  /* 0x0000080d0400c986 */ /* 0x0005e2000c101126 */
[----:B------:R-:W-:-:S06]  /*2370*/  ISETP.LT.OR P4, PT, R3, 0xa, !P0 ;  /* 0x0000000a0300780c */ /* 0x000fcc0004781670 */
[----:B------:R-:W-:Y:S07]  /*2380*/  @P2 BRA `(.L_x_45) ;  /* 0x00000000000c2947 */ /* 0x000fee0003800000 */
[----:B------:R-:W2:Y:S02]  /*2390*/  LDG.E.U8 R97, desc[UR38][R8.64+0x9] ;  /* 0x0000092608617981 */ /* 0x000ea4000c1e1100 */
[----:B--2---:R-:W-:-:S05]  /*23a0*/  PRMT R13, R97, 0x8880, RZ ;  /* 0x00008880610d7816 */ /* 0x004fca00000000ff */
[----:B------:R-:W-:-:S07]  /*23b0*/  IMAD R22, R13, R90, RZ ;  /* 0x0000005a0d167224 */ /* 0x000fce00078e02ff */
.L_x_45:
[----:B------:R-:W-:Y:S05]  /*23c0*/  BSYNC B1 ;  /* 0x0000000000017941 */ /* 0x000fea0003800000 */
.L_x_44:
[----:B------:R-:W-:Y:S01]  /*23d0*/  @!P2 IMAD R29, R29, R23, R22 ;  /* 0x000000171d1da224 */ /* 0x000fe200078e0216 */
[----:B------:R-:W-:Y:S04]  /*23e0*/  BSSY B1, `(.L_x_46) ;  /* 0x0000006000017945 */ /* 0x000fe80003800000 */
[----:B------:R4:W-:Y:S01]  /*23f0*/  @!P2 STG.E.U8 desc[UR38][R4.64+0x9], R29 ;  /* 0x0000091d0400a986 */ /* 0x0009e2000c101126 */
[----:B------:R-:W-:Y:S05]  /*2400*/  @P3 BRA `(.L_x_47) ;  /* 0x00000000000c3947 */ /* 0x000fea0003800000 */
[----:B------:R-:W2:Y:S02]  /*2410*/  LDG.E.U8 R97, desc[UR38][R10.64+0x8] ;  /* 0x000008260a617981 */ /* 0x000ea4000c1e1100 */
[----:B--2---:R-:W-:-:S05]  /*2420*/  PRMT R13, R97, 0x8880, RZ ;  /* 0x00008880610d7816 */ /* 0x004fca00000000ff */
[----:B------:R-:W-:-:S07]  /*2430*/  IMAD R22, R13, R90, RZ ;  /* 0x0000005a0d167224 */ /* 0x000fce00078e02ff */
.L_x_47:
[----:B------:R-:W-:Y:S05]  /*2440*/  BSYNC B1 ;  /* 0x0000000000017941 */ /* 0x000fea0003800000 */
.L_x_46:
[----:B--2---:R-:W-:Y:S01]  /*2450*/  @!P3 IMAD R13, R30, R23, R22 ;  /* 0x000000171e0db224 */ /* 0x004fe200078e0216 */
[----:B------:R-:W-:Y:S04]  /*2460*/  BSSY B1, `(.L_x_48) ;  /* 0x0000006000017945 */ /* 0x000fe80003800000 */
[----:B------:R2:W-:Y:S01]  /*2470*/  @!P3 STG.E.U8 desc[UR38][R6.64+0x8], R13 ;  /* 0x0000080d0600b986 */ /* 0x0005e2000c101126 */
[----:B------:R-:W-:Y:S05]  /*2480*/  @P4 BRA `(.L_x_49) ;  /* 0x00000000000c4947 */ /* 0x000fea0003800000 */
[----:B------:R-:W2:Y:S02]  /*2490*/  LDG.E.U8 R97, desc[UR38][R10.64+0x9] ;  /* 0x000009260a617981 */ /* 0x000ea4000c1e1100 */
[----:B--2---:R-:W-:-:S05]  /*24a0*/  PRMT R13, R97, 0x8880, RZ ;  /* 0x00008880610d7816 */ /* 0x004fca00000000ff */
[----:B------:R-:W-:-:S07]  /*24b0*/  IMAD R22, R13, R90, RZ ;  /* 0x0000005a0d167224 */ /* 0x000fce00078e02ff */
.L_x_49:
[----:B------:R-:W-:Y:S05]  /*24c0*/  BSYNC B1 ;  /* 0x0000000000017941 */ /* 0x000fea0003800000 */
.L_x_48:
[----:B------:R-:W-:Y:S01]  /*24d0*/  ISETP.LT.OR P2, PT, R3, 0x11, !P1 ;  /* 0x000000110300780c */ /* 0x000fe20004f41670 */
[----:B------:R-:W-:Y:S01]  /*24e0*/  @!P4 IMAD R31, R31, R23, R22 ;  /* 0x000000171f1fc224 */ /* 0x000fe200078e0216 */
        /* <DEDUP_REMOVED lines=8> */
.L_x_51:
[----:B------:R-:W-:Y:S05]  /*2570*/  BSYNC B1 ;  /* 0x0000000000017941 */ /* 0x000fea0003800000 */
.L_x_50:
[----:B--2---:R-:W-:Y:S01]  /*2580*/  @!P2 IMAD R13, R32, R23, R22 ;  /* 0x00000017200da224 */ /* 0x004fe200078e0216 */
[----:B------:R-:W-:Y:S04]  /*2590*/  BSSY B1, `(.L_x_52) ;  /* 0x0000006000017945 */ /* 0x000fe80003800000 */
[----:B------:R2:W-:Y:S01]  /*25a0*/  @!P2 STG.E.U8 desc[UR38][R4.64+0x10], R13 ;  /* 0x0000100d0400a986 */ /* 0x0005e2000c101126 */
[----:B------:R-:W-:Y:S05]  /*25b0*/  @P3 BRA `(.L_x_53) ;  /* 0x00000000000c3947 */ /* 0x000fea0003800000 */
[----:B------:R-:W2:Y:S02]  /*25c0*/  LDG.E.U8 R97, desc[UR38][R8.64+0x11] ;  /* 0x0000112608617981 */ /* 0x000ea4000c1e1100 */
[----:B--2---:R-:W-:-:S05]  /*25d0*/  PRMT R13, R97, 0x8880, RZ ;  /* 0x00008880610d7816 */ /* 0x004fca00000000ff */
[----:B------:R-:W-:-:S07]  /*25e0*/  IMAD R22, R13, R90, RZ ;  /* 0x0000005a0d167224 */ /* 0x000fce00078e02ff */
.L_x_53:
[----:B------:R-:W-:Y:S05]  /*25f0*/  BSYNC B1 ;  /* 0x0000000000017941 */ /* 0x000fea0003800000 */
.L_x_52:
[----:B------:R-:W-:Y:S01]  /*2600*/  @!P3 IMAD R33, R33, R23, R22 ;  /* 0x000000172121b224 */ /* 0x000fe200078e0216 */
[----:B------:R-:W-:Y:S04]  /*2610*/  BSSY B1, `(.L_x_54) ;  /* 0x0000006000017945 */ /* 0x000fe80003800000 */
[----:B------:R0:W-:Y:S01]  /*2620*/  @!P3 STG.E.U8 desc[UR38][R4.64+0x11], R33 ;  /* 0x000011210400b986 */ /* 0x0001e2000c101126 */
[----:B------:R-:W-:Y:S05]  /*2630*/  @P4 BRA `(.L_x_55) ;  /* 0x00000000000c4947 */ /* 0x000fea0003800000 */
[----:B------:R-:W2:Y:S02]  /*2640*/  LDG.E.U8 R97, desc[UR38][R10.64+0x10] ;  /* 0x000010260a617981 */ /* 0x000ea4000c1e1100 */
[----:B--2---:R-:W-:-:S05]  /*2650*/  PRMT R13, R97, 0x8880, RZ ;  /* 0x00008880610d7816 */ /* 0x004fca00000000ff */
[----:B------:R-:W-:-:S07]  /*2660*/  IMAD R22, R13, R90, RZ ;  /* 0x0000005a0d167224 */ /* 0x000fce00078e02ff */
.L_x_55:
[----:B------:R-:W-:Y:S05]  /*2670*/  BSYNC B1 ;  /* 0x0000000000017941 */ /* 0x000fea0003800000 */
.L_x_54:
        /* <DEDUP_REMOVED lines=10> */
.L_x_57:
[----:B------:R-:W-:Y:S05]  /*2720*/  BSYNC B1 ;  /* 0x0000000000017941 */ /* 0x000fea0003800000 */
.L_x_56:
[----:B------:R-:W-:Y:S01]  /*2730*/  @!P2 IMAD R35, R35, R23, R22 ;  /* 0x000000172323a224 */ /* 0x000fe200078e0216 */
[----:B------:R-:W-:Y:S04]  /*2740*/  BSSY B1, `(.L_x_58) ;  /* 0x0000006000017945 */ /* 0x000fe80003800000 */
[----:B------:R0:W-:Y:S01]  /*2750*/  @!P2 STG.E.U8 desc[UR38][R6.64+0x11], R35 ;  /* 0x000011230600a986 */ /* 0x0001e2000c101126 */
[----:B------:R-:W-:Y:S05]  /*2760*/  @P3 BRA `(.L_x_59) ;  /* 0x00000000000c3947 */ /* 0x000fea0003800000 */
[----:B------:R-:W2:Y:S02]  /*2770*/  LDG.E.U8 R97, desc[UR38][R8.64+0x18] ;  /* 0x0000182608617981 */ /* 0x000ea4000c1e1100 */
[----:B--2---:R-:W-:-:S05]  /*2780*/  PRMT R13, R97, 0x8880, RZ ;  /* 0x00008880610d7816 */ /* 0x004fca00000000ff */
[----:B------:R-:W-:-:S07]  /*2790*/  IMAD R22, R13, R90, RZ ;  /* 0x0000005a0d167224 */ /* 0x000fce00078e02ff */
.L_x_59:
[----:B------:R-:W-:Y:S05]  /*27a0*/  BSYNC B1 ;  /* 0x0000000000017941 */ /* 0x000fea0003800000 */
.L_x_58:
[----:B--2---:R-:W-:Y:S01]  /*27b0*/  @!P3 IMAD R13, R36, R23, R22 ;  /* 0x00000017240db224 */ /* 0x004fe200078e0216 */
[----:B------:R-:W-:Y:S04]  /*27c0*/  BSSY B1, `(.L_x_60) ;  /* 0x0000006000017945 */ /* 0x000fe80003800000 */
[----:B------:R2:W-:Y:S01]  /*27d0*/  @!P3 STG.E.U8 desc[UR38][R4.64+0x18], R13 ;  /* 0x0000180d0400b986 */ /* 0x0005e2000c101126 */
[----:B------:R-:W-:Y:S05]  /*27e0*/  @P4 BRA `(.L_x_61) ;  /* 0x00000000000c4947 */ /* 0x000fea0003800000 */
[----:B------:R-:W2:Y:S02]  /*27f0*/  LDG.E.U8 R97, desc[UR38][R8.64+0x19] ;  /* 0x0000192608617981 */ /* 0x000ea4000c1e1100 */
[----:B--2---:R-:W-:-:S05]  /*2800*/  PRMT R13, R97, 0x8880, RZ ;  /* 0x00008880610d7816 */ /* 0x004fca00000000ff */
[----:B------:R-:W-:-:S07]  /*2810*/  IMAD R22, R13, R90, RZ ;  /* 0x0000005a0d167224 */ /* 0x000fce00078e02ff */
.L_x_61:
[----:B------:R-:W-:Y:S05]  /*2820*/  BSYNC B1 ;  /* 0x0000000000017941 */ /* 0x000fea0003800000 */
.L_x_60:
        /* <DEDUP_REMOVED lines=10> */
.L_x_63:
[----:B------:R-:W-:Y:S05]  /*28d0*/  BSYNC B1 ;  /* 0x0000000000017941 */ /* 0x000fea0003800000 */
.L_x_62:
[----:B--2---:R-:W-:Y:S01]  /*28e0*/  @!P2 IMAD R13, R38, R23, R22 ;  /* 0x00000017260da224 */ /* 0x004fe200078e0216 */
[----:B------:R-:W-:Y:S04]  /*28f0*/  BSSY B1, `(.L_x_64) ;  /* 0x0000006000017945 */ /* 0x000fe80003800000 */
[----:B------:R2:W-:Y:S01]  /*2900*/  @!P2 STG.E.U8 desc[UR38][R6.64+0x18], R13 ;  /* 0x0000180d0600a986 */ /* 0x0005e2000c101126 */
[----:B------:R-:W-:Y:S05]  /*2910*/  @P3 BRA `(.L_x_65) ;  /* 0x00000000000c3947 */ /* 0x000fea0003800000 */
[----:B------:R-:W2:Y:S02]  /*2920*/  LDG.E.U8 R97, desc[UR38][R10.64+0x19] ;  /* 0x000019260a617981 */ /* 0x000ea4000c1e1100 */
[----:B--2---:R-:W-:-:S05]  /*2930*/  PRMT R13, R97, 0x8880, RZ ;  /* 0x00008880610d7816 */ /* 0x004fca00000000ff */
[----:B------:R-:W-:-:S07]  /*2940*/  IMAD R22, R13, R90, RZ ;  /* 0x0000005a0d167224 */ /* 0x000fce00078e02ff */
.L_x_65:
[----:B------:R-:W-:Y:S05]  /*2950*/  BSYNC B1 ;  /* 0x0000000000017941 */ /* 0x000fea0003800000 */
.L_x_64:
[----:B------:R-:W-:Y:S01]  /*2960*/  @!P3 IMAD R39, R39, R23, R22 ;  /* 0x000000172727b224 */ /* 0x000fe200078e0216 */
[----:B------:R-:W-:Y:S04]  /*2970*/  BSSY B1, `(.L_x_66) ;  /* 0x0000006000017945 */ /* 0x000fe80003800000 */
[----:B------:R0:W-:Y:S01]  /*2980*/  @!P3 STG.E.U8 desc[UR38][R6.64+0x19], R39 ;  /* 0x000019270600b986 */ /* 0x0001e2000c101126 */
[----:B------:R-:W-:Y:S05]  /*2990*/  @P4 BRA `(.L_x_67) ;  /* 0x00000000000c4947 */ /* 0x000fea0003800000 */
[----:B------:R-:W2:Y:S02]  /*29a0*/  LDG.E.U8 R97, desc[UR38][R8.64+0x20] ;  /* 0x0000202608617981 */ /* 0x000ea4000c1e1100 */
[----:B--2---:R-:W-:-:S05]  /*29b0*/  PRMT R13, R97, 0x8880, RZ ;  /* 0x00008880610d7816 */ /* 0x004fca00000000ff */
[----:B------:R-:W-:-:S07]  /*29c0*/  IMAD R22, R13, R90, RZ ;  /* 0x0000005a0d167224 */ /* 0x000fce00078e02ff */
.L_x_67:
[----:B------:R-:W-:Y:S05]  /*29d0*/  BSYNC B1 ;  /* 0x0000000000017941 */ /* 0x000fea0003800000 */
.L_x_66:
        /* <DEDUP_REMOVED lines=10> */
.L_x_69:
[----:B------:R-:W-:Y:S05]  /*2a80*/  BSYNC B1 ;  /* 0x0000000000017941 */ /* 0x000fea0003800000 */
.L_x_68:
[----:B------:R-:W-:Y:S01]  /*2a90*/  @!P2 IMAD R41, R41, R23, R22 ;  /* 0x000000172929a224 */ /* 0x000fe200078e0216 */
[----:B------:R-:W-:Y:S04]  /*2aa0*/  BSSY B1, `(.L_x_70) ;  /* 0x0000006000017945 */ /* 0x000fe80003800000 */
[----:B------:R0:W-:Y:S01]  /*2ab0*/  @!P2 STG.E.U8 desc[UR38][R4.64+0x21], R41 ;  /* 0x000021290400a986 */ /* 0x0001e2000c101126 */
[----:B------:R-:W-:Y:S05]  /*2ac0*/  @P3 BRA `(.L_x_71) ;  /* 0x00000000000c3947 */ /* 0x000fea0003800000 */
[----:B------:R-:W2:Y:S02]  /*2ad0*/  LDG.E.U8 R97, desc[UR38][R10.64+0x20] ;  /* 0x000020260a617981 */ /* 0x000ea4000c1e1100 */
[----:B--2---:R-:W-:-:S05]  /*2ae0*/  PRMT R13, R97, 0x8880, RZ ;  /* 0x00008880610d7816 */ /* 0x004fca00000000ff */
[----:B------:R-:W-:-:S07]  /*2af0*/  IMAD R22, R13, R90, RZ ;  /* 0x0000005a0d167224 */ /* 0x000fce00078e02ff */
.L_x_71:
[----:B------:R-:W-:Y:S05]  /*2b00*/  BSYNC B1 ;  /* 0x0000000000017941 */ /* 0x000fea0003800000 */
.L_x_70:
[----:B--2---:R-:W-:Y:S01]  /*2b10*/  @!P3 IMAD R13, R42, R23, R22 ;  /* 0x000000172a0db224 */ /* 0x004fe200078e0216 */
[----:B------:R-:W-:Y:S04]  /*2b20*/  BSSY B1, `(.L_x_72) ;  /* 0x0000006000017945 */ /* 0x000fe80003800000 */
[----:B------:R2:W-:Y:S01]  /*2b30*/  @!P3 STG.E.U8 desc[UR38][R6.64+0x20], R13 ;  /* 0x0000200d0600b986 */ /* 0x0005e2000c101126 */
[----:B------:R-:W-:Y:S05]  /*2b40*/  @P4 BRA `(.L_x_73) ;  /* 0x00000000000c4947 */ /* 0x000fea0003800000 */
[----:B------:R-:W2:Y:S02]  /*2b50*/  LDG.E.U8 R97, desc[UR38][R10.64+0x21] ;  /* 0x000021260a617981 */ /* 0x000ea4000c1e1100 */
[----:B--2---:R-:W-:-:S05]  /*2b60*/  PRMT R13, R97, 0x8880, RZ ;  /* 0x00008880610d7816 */ /* 0x004fca00000000ff */
[----:B------:R-:W-:-:S07]  /*2b70*/  IMAD R22, R13, R90, RZ ;  /* 0x0000005a0d167224 */ /* 0x000fce00078e02ff */
.L_x_73:
[----:B------:R-:W-:Y:S05]  /*2b80*/  BSYNC B1 ;  /* 0x0000000000017941 */ /* 0x000fea0003800000 */
.L_x_72:
        /* <DEDUP_REMOVED lines=10> */
.L_x_75:
[----:B------:R-:W-:Y:S05]  /*2c30*/  BSYNC B1 ;  /* 0x0000000000017941 */ /* 0x000fea0003800000 */
.L_x_74:
[----:B--2---:R-:W-:Y:S01]  /*2c40*/  @!P2 IMAD R13, R44, R23, R22 ;  /* 0x000000172c0da224 */ /* 0x004fe200078e0216 */
[----:B------:R-:W-:Y:S04]  /*2c50*/  BSSY B1, `(.L_x_76) ;  /* 0x0000006000017945 */ /* 0x000fe80003800000 */
[----:B------:R2:W-:Y:S01]  /*2c60*/  @!P2 STG.E.U8 desc[UR38][R4.64+0x28], R13 ;  /* 0x0000280d0400a986 */ /* 0x0005e2000c101126 */
[----:B------:R-:W-:Y:S05]  /*2c70*/  @P3 BRA `(.L_x_77) ;  /* 0x00000000000c3947 */ /* 0x000fea0003800000 */
[----:B------:R-:W2:Y:S02]  /*2c80*/  LDG.E.U8 R97, desc[UR38][R8.64+0x29] ;  /* 0x0000292608617981 */ /* 0x000ea4000c1e1100 */
[----:B--2---:R-:W-:-:S05]  /*2c90*/  PRMT R13, R97, 0x8880, RZ ;  /* 0x00008880610d7816 */ /* 0x004fca00000000ff */
[----:B------:R-:W-:-:S07]  /*2ca0*/  IMAD R22, R13, R90, RZ ;  /* 0x0000005a0d167224 */ /* 0x000fce00078e02ff */
.L_x_77:
[----:B------:R-:W-:Y:S05]  /*2cb0*/  BSYNC B1 ;  /* 0x0000000000017941 */ /* 0x000fea0003800000 */
.L_x_76:
[----:B------:R-:W-:Y:S01]  /*2cc0*/  @!P3 IMAD R45, R45, R23, R22 ;  /* 0x000000172d2db224 */ /* 0x000fe200078e0216 */
[----:B------:R-:W-:Y:S04]  /*2cd0*/  BSSY B1, `(.L_x_78) ;  /* 0x0000006000017945 */ /* 0x000fe80003800000 */
[----:B------:R0:W-:Y:S01]  /*2ce0*/  @!P3 STG.E.U8 desc[UR38][R4.64+0x29], R45 ;  /* 0x0000292d0400b986 */ /* 0x0001e2000c101126 */
[----:B------:R-:W-:Y:S05]  /*2cf0*/  @P4 BRA `(.L_x_79) ;  /* 0x00000000000c4947 */ /* 0x000fea0003800000 */
[----:B------:R-:W2:Y:S02]  /*2d00*/  LDG.E.U8 R97, desc[UR38][R10.64+0x28] ;  /* 0x000028260a617981 */ /* 0x000ea4000c1e1100 */
[----:B--2---:R-:W-:-:S05]  /*2d10*/  PRMT R13, R97, 0x8880, RZ ;  /* 0x00008880610d7816 */ /* 0x004fca00000000ff */
[----:B------:R-:W-:-:S07]  /*2d20*/  IMAD R22, R13, R90, RZ ;  /* 0x0000005a0d167224 */ /* 0x000fce00078e02ff */
.L_x_79:
[----:B------:R-:W-:Y:S05]  /*2d30*/  BSYNC B1 ;  /* 0x0000000000017941 */ /* 0x000fea0003800000 */
.L_x_78:
        /* <DEDUP_REMOVED lines=10> */
.L_x_81:
[----:B------:R-:W-:Y:S05]  /*2de0*/  BSYNC B1 ;  /* 0x0000000000017941 */ /* 0x000fea0003800000 */
.L_x_80:
[----:B------:R-:W-:Y:S01]  /*2df0*/  @!P2 IMAD R47, R47, R23, R22 ;  /* 0x000000172f2fa224 */ /* 0x000fe200078e0216 */
[----:B------:R-:W-:Y:S04]  /*2e00*/  BSSY B1, `(.L_x_82) ;  /* 0x0000006000017945 */ /* 0x000fe80003800000 */
[----:B------:R0:W-:Y:S01]  /*2e10*/  @!P2 STG.E.U8 desc[UR38][R6.64+0x29], R47 ;  /* 0x0000292f0600a986 */ /* 0x0001e2000c101126 */
[----:B------:R-:W-:Y:S05]  /*2e20*/  @P3 BRA `(.L_x_83) ;  /* 0x00000000000c3947 */ /* 0x000fea0003800000 */
[----:B------:R-:W2:Y:S02]  /*2e30*/  LDG.E.U8 R97, desc[UR38][R8.64+0x30] ;  /* 0x0000302608617981 */ /* 0x000ea4000c1e1100 */
[----:B--2---:R-:W-:-:S05]  /*2e40*/  PRMT R13, R97, 0x8880, RZ ;  /* 0x00008880610d7816 */ /* 0x004fca00000000ff */
[----:B------:R-:W-:-:S07]  /*2e50*/  IMAD R22, R13, R90, RZ ;  /* 0x0000005a0d167224 */ /* 0x000fce00078e02ff */
.L_x_83:
[----:B------:R-:W-:Y:S05]  /*2e60*/  BSYNC B1 ;  /* 0x0000000000017941 */ /* 0x000fea0003800000 */
.L_x_82:
[----:B--2---:R-:W-:Y:S01]  /*2e70*/  @!P3 IMAD R13, R48, R23, R22 ;  /* 0x00000017300db224 */ /* 0x004fe200078e0216 */
[----:B------:R-:W-:Y:S04]  /*2e80*/  BSSY B1, `(.L_x_84) ;  /* 0x0000006000017945 */ /* 0x000fe80003800000 */
[----:B------:R2:W-:Y:S01]  /*2e90*/  @!P3 STG.E.U8 desc[UR38][R4.64+0x30], R13 ;  /* 0x0000300d0400b986 */ /* 0x0005e2000c101126 */
[----:B------:R-:W-:Y:S05]  /*2ea0*/  @P4 BRA `(.L_x_85) ;  /* 0x00000000000c4947 */ /* 0x000fea0003800000 */
[----:B------:R-:W2:Y:S02]  /*2eb0*/  LDG.E.U8 R97, desc[UR38][R8.64+0x31] ;  /* 0x0000312608617981 */ /* 0x000ea4000c1e1100 */
[----:B--2---:R-:W-:-:S05]  /*2ec0*/  PRMT R13, R97, 0x8880, RZ ;  /* 0x00008880610d7816 */ /* 0x004fca00000000ff */
[----:B------:R-:W-:-:S07]  /*2ed0*/  IMAD R22, R13, R90, RZ ;  /* 0x0000005a0d167224 */ /* 0x000fce00078e02ff */
.L_x_85:
[----:B------:R-:W-:Y:S05]  /*2ee0*/  BSYNC B1 ;  /* 0x0000000000017941 */ /* 0x000fea0003800000 */
.L_x_84:
        /* <DEDUP_REMOVED lines=10> */
.L_x_87:
[----:B------:R-:W-:Y:S05]  /*2f90*/  BSYNC B1 ;  /* 0x0000000000017941 */ /* 0x000fea0003800000 */
.L_x_86:
[----:B--2---:R-:W-:Y:S01]  /*2fa0*/  @!P2 IMAD R13, R50, R23, R22 ;  /* 0x00000017320da224 */ /* 0x004fe200078e0216 */
[----:B------:R-:W-:Y:S04]  /*2fb0*/  BSSY B1, `(.L_x_88) ;  /* 0x0000006000017945 */ /* 0x000fe80003800000 */
[----:B------:R2:W-:Y:S01]  /*2fc0*/  @!P2 STG.E.U8 desc[UR38][R6.64+0x30], R13 ;  /* 0x0000300d0600a986 */ /* 0x0005e2000c101126 */
[----:B------:R-:W-:Y:S05]  /*2fd0*/  @P3 BRA `(.L_x_89) ;  /* 0x00000000000c3947 */ /* 0x000fea0003800000 */
[----:B------:R-:W2:Y:S02]  /*2fe0*/  LDG.E.U8 R97, desc[UR38][R10.64+0x31] ;  /* 0x000031260a617981 */ /* 0x000ea4000c1e1100 */
[----:B--2---:R-:W-:-:S05]  /*2ff0*/  PRMT R13, R97, 0x8880, RZ ;  /* 0x00008880610d7816 */ /* 0x004fca00000000ff */
[----:B------:R-:W-:-:S07]  /*3000*/  IMAD R22, R13, R90, RZ ;  /* 0x0000005a0d167224 */ /* 0x000fce00078e02ff */
.L_x_89:
[----:B------:R-:W-:Y:S05]  /*3010*/  BSYNC B1 ;  /* 0x0000000000017941 */ /* 0x000fea0003800000 */
.L_x_88:
[----:B------:R-:W-:Y:S01]  /*3020*/  @!P3 IMAD R51, R51, R23, R22 ;  /* 0x000000173333b224 */ /* 0x000fe200078e0216 */
[----:B------:R-:W-:Y:S04]  /*3030*/  BSSY B1, `(.L_x_90) ;  /* 0x0000006000017945 */ /* 0x000fe80003800000 */
[----:B------:R0:W-:Y:S01]  /*3040*/  @!P3 STG.E.U8 desc[UR38][R6.64+0x31], R51 ;  /* 0x000031330600b986 */ /* 0x0001e2000c101126 */
[----:B------:R-:W-:Y:S05]  /*3050*/  @P4 BRA `(.L_x_91) ;  /* 0x00000000000c4947 */ /* 0x000fea0003800000 */
[----:B------:R-:W2:Y:S02]  /*3060*/  LDG.E.U8 R97, desc[UR38][R8.64+0x38] ;  /* 0x0000382608617981 */ /* 0x000ea4000c1e1100 */
[----:B--2---:R-:W-:-:S05]  /*3070*/  PRMT R13, R97, 0x8880, RZ ;  /* 0x00008880610d7816 */ /* 0x004fca00000000ff */
[----:B------:R-:W-:-:S07]  /*3080*/  IMAD R22, R13, R90, RZ ;  /* 0x0000005a0d167224 */ /* 0x000fce00078e02ff */
.L_x_91:
[----:B------:R-:W-:Y:S05]  /*3090*/  BSYNC B1 ;  /* 0x0000000000017941 */ /* 0x000fea0003800000 */
.L_x_90:
        /* <DEDUP_REMOVED lines=10> */
.L_x_93:
[----:B------:R-:W-:Y:S05]  /*3140*/  BSYNC B1 ;  /* 0x0000000000017941 */ /* 0x000fea0003800000 */
.L_x_92:
[----:B------:R-:W-:Y:S01]  /*3150*/  @!P2 IMAD R53, R53, R23, R22 ;  /* 0x000000173535a224 */ /* 0x000fe200078e0216 */
[----:B------:R-:W-:Y:S04]  /*3160*/  BSSY B1, `(.L_x_94) ;  /* 0x0000006000017945 */ /* 0x000fe80003800000 */
[----:B------:R0:W-:Y:S01]  /*3170*/  @!P2 STG.E.U8 desc[UR38][R4.64+0x39], R53 ;  /* 0x000039350400a986 */ /* 0x0001e2000c101126 */
[----:B------:R-:W-:Y:S05]  /*3180*/  @P3 BRA `(.L_x_95) ;  /* 0x00000000000c3947 */ /* 0x000fea0003800000 */
[----:B------:R-:W2:Y:S02]  /*3190*/  LDG.E.U8 R97, desc[UR38][R10.64+0x38] ;  /* 0x000038260a617981 */ /* 0x000ea4000c1e1100 */
[----:B--2---:R-:W-:-:S05]  /*31a0*/  PRMT R13, R97, 0x8880, RZ ;  /* 0x00008880610d7816 */ /* 0x004fca00000000ff */
[----:B------:R-:W-:-:S07]  /*31b0*/  IMAD R22, R13, R90, RZ ;  /* 0x0000005a0d167224 */ /* 0x000fce00078e02ff */
.L_x_95:
[----:B------:R-:W-:Y:S05]  /*31c0*/  BSYNC B1 ;  /* 0x0000000000017941 */ /* 0x000fea0003800000 */
.L_x_94:
[----:B--2---:R-:W-:Y:S01]  /*31d0*/  @!P3 IMAD R13, R54, R23, R22 ;  /* 0x00000017360db224 */ /* 0x004fe200078e0216 */
[----:B------:R-:W-:Y:S04]  /*31e0*/  BSSY B1, `(.L_x_96) ;  /* 0x0000006000017945 */ /* 0x000fe80003800000 */
[----:B------:R2:W-:Y:S01]  /*31f0*/  @!P3 STG.E.U8 desc[UR38][R6.64+0x38], R13 ;  /* 0x0000380d0600b986 */ /* 0x0005e2000c101126 */
[----:B------:R-:W-:Y:S05]  /*3200*/  @P4 BRA `(.L_x_97) ;  /* 0x00000000000c4947 */ /* 0x000fea0003800000 */
[----:B------:R-:W2:Y:S02]  /*3210*/  LDG.E.U8 R97, desc[UR38][R10.64+0x39] ;  /* 0x000039260a617981 */ /* 0x000ea4000c1e1100 */
[----:B--2---:R-:W-:-:S05]  /*3220*/  PRMT R13, R97, 0x8880, RZ ;  /* 0x00008880610d7816 */ /* 0x004fca00000000ff */
[----:B------:R-:W-:-:S07]  /*3230*/  IMAD R22, R13, R90, RZ ;  /* 0x0000005a0d167224 */ /* 0x000fce00078e02ff */
.L_x_97:
[----:B------:R-:W-:Y:S05]  /*3240*/  BSYNC B1 ;  /* 0x0000000000017941 */ /* 0x000fea0003800000 */
.L_x_96:
        /* <DEDUP_REMOVED lines=10> */
.L_x_99:
[----:B------:R-:W-:Y:S05]  /*32f0*/  BSYNC B1 ;  /* 0x0000000000017941 */ /* 0x000fea0003800000 */
.L_x_98:
[----:B--2---:R-:W-:Y:S01]  /*3300*/  @!P2 IMAD R13, R56, R23, R22 ;  /* 0x00000017380da224 */ /* 0x004fe200078e0216 */
[----:B------:R-:W-:Y:S04]  /*3310*/  BSSY B1, `(.L_x_100) ;  /* 0x0000006000017945 */ /* 0x000fe80003800000 */
[----:B------:R2:W-:Y:S01]  /*3320*/  @!P2 STG.E.U8 desc[UR38][R4.64+0x40], R13 ;  /* 0x0000400d0400a986 */ /* 0x0005e2000c101126 */
[----:B------:R-:W-:Y:S05]  /*3330*/  @P3 BRA `(.L_x_101) ;  /* 0x00000000000c3947 */ /* 0x000fea0003800000 */
[----:B------:R-:W2:Y:S02]  /*3340*/  LDG.E.U8 R97, desc[UR38][R8.64+0x41] ;  /* 0x0000412608617981 */ /* 0x000ea4000c1e1100 */
[----:B--2---:R-:W-:-:S05]  /*3350*/  PRMT R13, R97, 0x8880, RZ ;  /* 0x00008880610d7816 */ /* 0x004fca00000000ff */
[----:B------:R-:W-:-:S07]  /*3360*/  IMAD R22, R13, R90, RZ ;  /* 0x0000005a0d167224 */ /* 0x000fce00078e02ff */
.L_x_101:
[----:B------:R-:W-:Y:S05]  /*3370*/  BSYNC B1 ;  /* 0x0000000000017941 */ /* 0x000fea0003800000 */
.L_x_100:
[----:B------:R-:W-:Y:S01]  /*3380*/  @!P3 IMAD R57, R57, R23, R22 ;  /* 0x000000173939b224 */ /* 0x000fe200078e0216 */
[----:B------:R-:W-:Y:S04]  /*3390*/  BSSY B1, `(.L_x_102) ;  /* 0x0000006000017945 */ /* 0x000fe80003800000 */
[----:B------:R0:W-:Y:S01]  /*33a0*/  @!P3 STG.E.U8 desc[UR38][R4.64+0x41], R57 ;  /* 0x000041390400b986 */ /* 0x0001e2000c101126 */
[----:B------:R-:W-:Y:S05]  /*33b0*/  @P4 BRA `(.L_x_103) ;  /* 0x00000000000c4947 */ /* 0x000fea0003800000 */
[----:B------:R-:W2:Y:S02]  /*33c0*/  LDG.E.U8 R97, desc[UR38][R10.64+0x40] ;  /* 0x000040260a617981 */ /* 0x000ea4000c1e1100 */
[----:B--2---:R-:W-:-:S05]  /*33d0*/  PRMT R13, R97, 0x8880, RZ ;  /* 0x00008880610d7816 */ /* 0x004fca00000000ff */
[----:B------:R-:W-:-:S07]  /*33e0*/  IMAD R22, R13, R90, RZ ;  /* 0x0000005a0d167224 */ /* 0x000fce00078e02ff */
.L_x_103:
[----:B------:R-:W-:Y:S05]  /*33f0*/  BSYNC B1 ;  /* 0x0000000000017941 */ /* 0x000fea0003800000 */
.L_x_102:
        /* <DEDUP_REMOVED lines=10> */
.L_x_105:
[----:B------:R-:W-:Y:S05]  /*34a0*/  BSYNC B1 ;  /* 0x0000000000017941 */ /* 0x000fea0003800000 */
.L_x_104:
[----:B------:R-:W-:Y:S01]  /*34b0*/  @!P2 IMAD R59, R59, R23, R22 ;  /* 0x000000173b3ba224 */ /* 0x000fe200078e0216 */
[----:B------:R-:W-:Y:S04]  /*34c0*/  BSSY B1, `(.L_x_106) ;  /* 0x0000006000017945 */ /* 0x000fe80003800000 */
[----:B------:R0:W-:Y:S01]  /*34d0*/  @!P2 STG.E.U8 desc[UR38][R6.64+0x41], R59 ;  /* 0x0000413b0600a986 */ /* 0x0001e2000c101126 */
[----:B------:R-:W-:Y:S05]  /*34e0*/  @P3 BRA `(.L_x_107) ;  /* 0x00000000000c3947 */ /* 0x000fea0003800000 */
[----:B------:R-:W2:Y:S02]  /*34f0*/  LDG.E.U8 R97, desc[UR38][R8.64+0x48] ;  /* 0x0000482608617981 */ /* 0x000ea4000c1e1100 */
[----:B--2---:R-:W-:-:S05]  /*3500*/  PRMT R13, R97, 0x8880, RZ ;  /* 0x00008880610d7816 */ /* 0x004fca00000000ff */
[----:B------:R-:W-:-:S07]  /*3510*/  IMAD R22, R13, R90, RZ ;  /* 0x0000005a0d167224 */ /* 0x000fce00078e02ff */
.L_x_107:
[----:B------:R-:W-:Y:S05]  /*3520*/  BSYNC B1 ;  /* 0x0000000000017941 */ /* 0x000fea0003800000 */
.L_x_106:
[----:B--2---:R-:W-:Y:S01]  /*3530*/  @!P3 IMAD R13, R60, R23, R22 ;  /* 0x000000173c0db224 */ /* 0x004fe200078e0216 */
[----:B------:R-:W-:Y:S04]  /*3540*/  BSSY B1, `(.L_x_108) ;  /* 0x0000006000017945 */ /* 0x000fe80003800000 */
[----:B------:R2:W-:Y:S01]  /*3550*/  @!P3 STG.E.U8 desc[UR38][R4.64+0x48], R13 ;  /* 0x0000480d0400b986 */ /* 0x0005e2000c101126 */
[----:B------:R-:W-:Y:S05]  /*3560*/  @P4 BRA `(.L_x_109) ;  /* 0x00000000000c4947 */ /* 0x000fea0003800000 */
[----:B------:R-:W2:Y:S02]  /*3570*/  LDG.E.U8 R97, desc[UR38][R8.64+0x49] ;  /* 0x0000492608617981 */ /* 0x000ea4000c1e1100 */
[----:B--2---:R-:W-:-:S05]  /*3580*/  PRMT R13, R97, 0x8880, RZ ;  /* 0x00008880610d7816 */ /* 0x004fca00000000ff */
[----:B------:R-:W-:-:S07]  /*3590*/  IMAD R22, R13, R90, RZ ;  /* 0x0000005a0d167224 */ /* 0x000fce00078e02ff */
.L_x_109:
[----:B------:R-:W-:Y:S05]  /*35a0*/  BSYNC B1 ;  /* 0x0000000000017941 */ /* 0x000fea0003800000 */
.L_x_108:
        /* <DEDUP_REMOVED lines=10> */
.L_x_111:
[----:B------:R-:W-:Y:S05]  /*3650*/  BSYNC B1 ;  /* 0x0000000000017941 */ /* 0x000fea0003800000 */
.L_x_110:
[----:B--2---:R-:W-:Y:S01]  /*3660*/  @!P2 IMAD R13, R62, R23, R22 ;  /* 0x000000173e0da224 */ /* 0x004fe200078e0216 */
[----:B------:R-:W-:Y:S04]  /*3670*/  BSSY B1, `(.L_x_112) ;  /* 0x0000006000017945 */ /* 0x000fe80003800000 */
[----:B------:R2:W-:Y:S01]  /*3680*/  @!P2 STG.E.U8 desc[UR38][R6.64+0x48], R13 ;  /* 0x0000480d0600a986 */ /* 0x0005e2000c101126 */
[----:B------:R-:W-:Y:S05]  /*3690*/  @P3 BRA `(.L_x_113) ;  /* 0x00000000000c3947 */ /* 0x000fea0003800000 */
[----:B------:R-:W2:Y:S02]  /*36a0*/  LDG.E.U8 R97, desc[UR38][R10.64+0x49] ;  /* 0x000049260a617981 */ /* 0x000ea4000c1e1100 */
[----:B--2---:R-:W-:-:S05]  /*36b0*/  PRMT R13, R97, 0x8880, RZ ;  /* 0x00008880610d7816 */ /* 0x004fca00000000ff */
[----:B------:R-:W-:-:S07]  /*36c0*/  IMAD R22, R13, R90, RZ ;  /* 0x0000005a0d167224 */ /* 0x000fce00078e02ff */
.L_x_113:
[----:B------:R-:W-:Y:S05]  /*36d0*/  BSYNC B1 ;  /* 0x0000000000017941 */ /* 0x000fea0003800000 */
.L_x_112:
[----:B------:R-:W-:Y:S01]  /*36e0*/  @!P3 IMAD R63, R63, R23, R22 ;  /* 0x000000173f3fb224 */ /* 0x000fe200078e0216 */
[----:B------:R-:W-:Y:S04]  /*36f0*/  BSSY B1, `(.L_x_114) ;  /* 0x0000006000017945 */ /* 0x000fe80003800000 */
[----:B------:R0:W-:Y:S01]  /*3700*/  @!P3 STG.E.U8 desc[UR38][R6.64+0x49], R63 ;  /* 0x0000493f0600b986 */ /* 0x0001e2000c101126 */
[----:B------:R-:W-:Y:S05]  /*3710*/  @P4 BRA `(.L_x_115) ;  /* 0x00000000000c4947 */ /* 0x000fea0003800000 */
[----:B------:R-:W2:Y:S02]  /*3720*/  LDG.E.U8 R97, desc[UR38][R8.64+0x50] ;  /* 0x0000502608617981 */ /* 0x000ea4000c1e1100 */
[----:B--2---:R-:W-:-:S05]  /*3730*/  PRMT R13, R97, 0x8880, RZ ;  /* 0x00008880610d7816 */ /* 0x004fca00000000ff */
[----:B------:R-:W-:-:S07]  /*3740*/  IMAD R22, R13, R90, RZ ;  /* 0x0000005a0d167224 */ /* 0x000fce00078e02ff */
.L_x_115:
[----:B------:R-:W-:Y:S05]  /*3750*/  BSYNC B1 ;  /* 0x0000000000017941 */ /* 0x000fea0003800000 */
.L_x_114:
        /* <DEDUP_REMOVED lines=10> */
.L_x_117:
[----:B------:R-:W-:Y:S05]  /*3800*/  BSYNC B1 ;  /* 0x0000000000017941 */ /* 0x000fea0003800000 */
.L_x_116:
[----:B------:R-:W-:Y:S01]  /*3810*/  @!P2 IMAD R65, R65, R23, R22 ;  /* 0x000000174141a224 */ /* 0x000fe200078e0216 */
[----:B------:R-:W-:Y:S04]  /*3820*/  BSSY B1, `(.L_x_118) ;  /* 0x0000006000017945 */ /* 0x000fe80003800000 */
[----:B------:R0:W-:Y:S01]  /*3830*/  @!P2 STG.E.U8 desc[UR38][R4.64+0x51], R65 ;  /* 0x000051410400a986 */ /* 0x0001e2000c101126 */
[----:B------:R-:W-:Y:S05]  /*3840*/  @P3 BRA `(.L_x_119) ;  /* 0x00000000000c3947 */ /* 0x000fea0003800000 */
[----:B------:R-:W2:Y:S02]  /*3850*/  LDG.E.U8 R97, desc[UR38][R10.64+0x50] ;  /* 0x000050260a617981 */ /* 0x000ea4000c1e1100 */
[----:B--2---:R-:W-:-:S05]  /*3860*/  PRMT R13, R97, 0x8880, RZ ;  /* 0x00008880610d7816 */ /* 0x004fca00000000ff */
[----:B------:R-:W-:-:S07]  /*3870*/  IMAD R22, R13, R90, RZ ;  /* 0x0000005a0d167224 */ /* 0x000fce00078e02ff */
.L_x_119:
[----:B------:R-:W-:Y:S05]  /*3880*/  BSYNC B1 ;  /* 0x0000000000017941 */ /* 0x000fea0003800000 */
.L_x_118:
[----:B--2---:R-:W-:Y:S01]  /*3890*/  @!P3 IMAD R13, R66, R23, R22 ;  /* 0x00000017420db224 */ /* 0x004fe200078e0216 */
[----:B------:R-:W-:Y:S04]  /*38a0*/  BSSY B1, `(.L_x_120) ;  /* 0x0000006000017945 */ /* 0x000fe80003800000 */
[----:B------:R2:W-:Y:S01]  /*38b0*/  @!P3 STG.E.U8 desc[UR38][R6.64+0x50], R13 ;  /* 0x0000500d0600b986 */ /* 0x0005e2000c101126 */
[----:B------:R-:W-:Y:S05]  /*38c0*/  @P4 BRA `(.L_x_121) ;  /* 0x00000000000c4947 */ /* 0x000fea0003800000 */
[----:B------:R-:W2:Y:S02]  /*38d0*/  LDG.E.U8 R97, desc[UR38][R10.64+0x51] ;  /* 0x000051260a617981 */ /* 0x000ea4000c1e1100 */
[----:B--2---:R-:W-:-:S05]  /*38e0*/  PRMT R13, R97, 0x8880, RZ ;  /* 0x00008880610d7816 */ /* 0x004fca00000000ff */
[----:B------:R-:W-:-:S07]  /*38f0*/  IMAD R22, R13, R90, RZ ;  /* 0x0000005a0d167224 */ /* 0x000fce00078e02ff */
.L_x_121:
[----:B------:R-:W-:Y:S05]  /*3900*/  BSYNC B1 ;  /* 0x0000000000017941 */ /* 0x000fea0003800000 */
.L_x_120:
        /* <DEDUP_REMOVED lines=10> */
.L_x_123:
[----:B------:R-:W-:Y:S05]  /*39b0*/  BSYNC B1 ;  /* 0x0000000000017941 */ /* 0x000fea0003800000 */
.L_x_122:
[----:B--2---:R-:W-:Y:S01]  /*39c0*/  @!P2 IMAD R13, R68, R23, R22 ;  /* 0x00000017440da224 */ /* 0x004fe200078e0216 */
[----:B------:R-:W-:Y:S04]  /*39d0*/  BSSY B1, `(.L_x_124) ;  /* 0x0000006000017945 */ /* 0x000fe80003800000 */
[----:B------:R2:W-:Y:S01]  /*39e0*/  @!P2 STG.E.U8 desc[UR38][R4.64+0x58], R13 ;  /* 0x0000580d0400a986 */ /* 0x0005e2000c101126 */
[----:B------:R-:W-:Y:S05]  /*39f0*/  @P3 BRA `(.L_x_125) ;  /* 0x00000000000c3947 */ /* 0x000fea0003800000 */
[----:B------:R-:W2:Y:S02]  /*3a00*/  LDG.E.U8 R97, desc[UR38][R8.64+0x59] ;  /* 0x0000592608617981 */ /* 0x000ea4000c1e1100 */
[----:B--2---:R-:W-:-:S05]  /*3a10*/  PRMT R13, R97, 0x8880, RZ ;  /* 0x00008880610d7816 */ /* 0x004fca00000000ff */
[----:B------:R-:W-:-:S07]  /*3a20*/  IMAD R22, R13, R90, RZ ;  /* 0x0000005a0d167224 */ /* 0x000fce00078e02ff */
.L_x_125:
[----:B------:R-:W-:Y:S05]  /*3a30*/  BSYNC B1 ;  /* 0x0000000000017941 */ /* 0x000fea0003800000 */
.L_x_124:
[----:B------:R-:W-:Y:S01]  /*3a40*/  @!P3 IMAD R69, R69, R23, R22 ;  /* 0x000000174545b224 */ /* 0x000fe200078e0216 */
[----:B------:R-:W-:Y:S04]  /*3a50*/  BSSY B1, `(.L_x_126) ;  /* 0x0000006000017945 */ /* 0x000fe80003800000 */
[----:B------:R0:W-:Y:S01]  /*3a60*/  @!P3 STG.E.U8 desc[UR38][R4.64+0x59], R69 ;  /* 0x000059450400b986 */ /* 0x0001e2000c101126 */
[----:B------:R-:W-:Y:S05]  /*3a70*/  @P4 BRA `(.L_x_127) ;  /* 0x00000000000c4947 */ /* 0x000fea0003800000 */
[----:B------:R-:W2:Y:S02]  /*3a80*/  LDG.E.U8 R97, desc[UR38][R10.64+0x58] ;  /* 0x000058260a617981 */ /* 0x000ea4000c1e1100 */
[----:B--2---:R-:W-:-:S05]  /*3a90*/  PRMT R13, R97, 0x8880, RZ ;  /* 0x00008880610d7816 */ /* 0x004fca00000000ff */
[----:B------:R-:W-:-:S07]  /*3aa0*/  IMAD R22, R13, R90, RZ ;  /* 0x0000005a0d167224 */ /* 0x000fce00078e02ff */
.L_x_127:
[----:B------:R-:W-:Y:S05]  /*3ab0*/  BSYNC B1 ;  /* 0x0000000000017941 */ /* 0x000fea0003800000 */
.L_x_126:
        /* <DEDUP_REMOVED lines=10> */
.L_x_129:
[----:B------:R-:W-:Y:S05]  /*3b60*/  BSYNC B1 ;  /* 0x0000000000017941 */ /* 0x000fea0003800000 */
.L_x_128:
[----:B------:R-:W-:Y:S01]  /*3b70*/  @!P2 IMAD R71, R71, R23, R22 ;  /* 0x000000174747a224 */ /* 0x000fe200078e0216 */
[----:B------:R-:W-:Y:S04]  /*3b80*/  BSSY B1, `(.L_x_130) ;  /* 0x0000006000017945 */ /* 0x000fe80003800000 */
[----:B------:R0:W-:Y:S01]  /*3b90*/  @!P2 STG.E.U8 desc[UR38][R6.64+0x59], R71 ;  /* 0x000059470600a986 */ /* 0x0001e2000c101126 */
[----:B------:R-:W-:Y:S05]  /*3ba0*/  @P3 BRA `(.L_x_131) ;  /* 0x00000000000c3947 */ /* 0x000fea0003800000 */
[----:B------:R-:W2:Y:S02]  /*3bb0*/  LDG.E.U8 R97, desc[UR38][R8.64+0x60] ;  /* 0x0000602608617981 */ /* 0x000ea4000c1e1100 */
[----:B--2---:R-:W-:-:S05]  /*3bc0*/  PRMT R13, R97, 0x8880, RZ ;  /* 0x00008880610d7816 */ /* 0x004fca00000000ff */
[----:B------:R-:W-:-:S07]  /*3bd0*/  IMAD R22, R13, R90, RZ ;  /* 0x0000005a0d167224 */ /* 0x000fce00078e02ff */
.L_x_131:
[----:B------:R-:W-:Y:S05]  /*3be0*/  BSYNC B1 ;  /* 0x0000000000017941 */ /* 0x000fea0003800000 */
.L_x_130:
[----:B--2---:R-:W-:Y:S01]  /*3bf0*/  @!P3 IMAD R13, R72, R23, R22 ;  /* 0x00000017480db224 */ /* 0x004fe200078e0216 */
[----:B------:R-:W-:Y:S04]  /*3c00*/  BSSY B1, `(.L_x_132) ;  /* 0x0000006000017945 */ /* 0x000fe80003800000 */
[----:B------:R2:W-:Y:S01]  /*3c10*/  @!P3 STG.E.U8 desc[UR38][R4.64+0x60], R13 ;  /* 0x0000600d0400b986 */ /* 0x0005e2000c101126 */
[----:B------:R-:W-:Y:S05]  /*3c20*/  @P4 BRA `(.L_x_133) ;  /* 0x00000000000c4947 */ /* 0x000fea0003800000 */
[----:B------:R-:W2:Y:S02]  /*3c30*/  LDG.E.U8 R97, desc[UR38][R8.64+0x61] ;  /* 0x0000612608617981 */ /* 0x000ea4000c1e1100 */
[----:B--2---:R-:W-:-:S05]  /*3c40*/  PRMT R13, R97, 0x8880, RZ ;  /* 0x00008880610d7816 */ /* 0x004fca00000000ff */
[----:B------:R-:W-:-:S07]  /*3c50*/  IMAD R22, R13, R90, RZ ;  /* 0x0000005a0d167224 */ /* 0x000fce00078e02ff */
.L_x_133:
[----:B------:R-:W-:Y:S05]  /*3c60*/  BSYNC B1 ;  /* 0x0000000000017941 */ /* 0x000fea0003800000 */
.L_x_132:
        /* <DEDUP_REMOVED lines=10> */
.L_x_135:
[----:B------:R-:W-:Y:S05]  /*3d10*/  BSYNC B1 ;  /* 0x0000000000017941 */ /* 0x000fea0003800000 */
.L_x_134:
[----:B--2---:R-:W-:Y:S01]  /*3d20*/  @!P2 IMAD R13, R74, R23, R22 ;  /* 0x000000174a0da224 */ /* 0x004fe200078e0216 */
[----:B------:R-:W-:Y:S04]  /*3d30*/  BSSY B1, `(.L_x_136) ;  /* 0x0000006000017945 */ /* 0x000fe80003800000 */
[----:B------:R2:W-:Y:S01]  /*3d40*/  @!P2 STG.E.U8 desc[UR38][R6.64+0x60], R13 ;  /* 0x0000600d0600a986 */ /* 0x0005e2000c101126 */
[----:B------:R-:W-:Y:S05]  /*3d50*/  @P3 BRA `(.L_x_137) ;  /* 0x00000000000c3947 */ /* 0x000fea0003800000 */
[----:B------:R-:W2:Y:S02]  /*3d60*/  LDG.E.U8 R97, desc[UR38][R10.64+0x61] ;  /* 0x000061260a617981 */ /* 0x000ea4000c1e1100 */
[----:B--2---:R-:W-:-:S05]  /*3d70*/  PRMT R13, R97, 0x8880, RZ ;  /* 0x00008880610d7816 */ /* 0x004fca00000000ff */
[----:B------:R-:W-:-:S07]  /*3d80*/  IMAD R22, R13, R90, RZ ;  /* 0x0000005a0d167224 */ /* 0x000fce00078e02ff */
.L_x_137:
[----:B------:R-:W-:Y:S05]  /*3d90*/  BSYNC B1 ;  /* 0x0000000000017941 */ /* 0x000fea0003800000 */
.L_x_136:
[----:B------:R-:W-:Y:S01]  /*3da0*/  @!P3 IMAD R75, R75, R23, R22 ;  /* 0x000000174b4bb224 */ /* 0x000fe200078e0216 */
[----:B------:R-:W-:Y:S04]  /*3db0*/  BSSY B1, `(.L_x_138) ;  /* 0x0000006000017945 */ /* 0x000fe80003800000 */
[----:B------:R0:W-:Y:S01]  /*3dc0*/  @!P3 STG.E.U8 desc[UR38][R6.64+0x61], R75 ;  /* 0x0000614b0600b986 */ /* 0x0001e2000c101126 */
[----:B------:R-:W-:Y:S05]  /*3dd0*/  @P4 BRA `(.L_x_139) ;  /* 0x00000000000c4947 */ /* 0x000fea0003800000 */
[----:B------:R-:W2:Y:S02]  /*3de0*/  LDG.E.U8 R97, desc[UR38][R8.64+0x68] ;  /* 0x0000682608617981 */ /* 0x000ea4000c1e1100 */
[----:B--2---:R-:W-:-:S05]  /*3df0*/  PRMT R13, R97, 0x8880, RZ ;  /* 0x00008880610d7816 */ /* 0x004fca00000000ff */
[----:B------:R-:W-:-:S07]  /*3e00*/  IMAD R22, R13, R90, RZ ;  /* 0x0000005a0d167224 */ /* 0x000fce00078e02ff */
.L_x_139:
[----:B------:R-:W-:Y:S05]  /*3e10*/  BSYNC B1 ;  /* 0x0000000000017941 */ /* 0x000fea0003800000 */
.L_x_138:
        /* <DEDUP_REMOVED lines=10> */
.L_x_141:
[----:B------:R-:W-:Y:S05]  /*3ec0*/  BSYNC B1 ;  /* 0x0000000000017941 */ /* 0x000fea0003800000 */
.L_x_140:
[----:B------:R-:W-:Y:S01]  /*3ed0*/  @!P2 IMAD R77, R77, R23, R22 ;  /* 0x000000174d4da224 */ /* 0x000fe200078e0216 */
[----:B------:R-:W-:Y:S04]  /*3ee0*/  BSSY B1, `(.L_x_142) ;  /* 0x0000006000017945 */ /* 0x000fe80003800000 */
[----:B------:R0:W-:Y:S01]  /*3ef0*/  @!P2 STG.E.U8 desc[UR38][R4.64+0x69], R77 ;  /* 0x0000694d0400a986 */ /* 0x0001e2000c101126 */
[----:B------:R-:W-:Y:S05]  /*3f00*/  @P3 BRA `(.L_x_143) ;  /* 0x00000000000c3947 */ /* 0x000fea0003800000 */
[----:B------:R-:W2:Y:S02]  /*3f10*/  LDG.E.U8 R97, desc[UR38][R10.64+0x68] ;  /* 0x000068260a617981 */ /* 0x000ea4000c1e1100 */
[----:B--2---:R-:W-:-:S05]  /*3f20*/  PRMT R13, R97, 0x8880, RZ ;  /* 0x00008880610d7816 */ /* 0x004fca00000000ff */
[----:B------:R-:W-:-:S07]  /*3f30*/  IMAD R22, R13, R90, RZ ;  /* 0x0000005a0d167224 */ /* 0x000fce00078e02ff */
.L_x_143:
[----:B------:R-:W-:Y:S05]  /*3f40*/  BSYNC B1 ;  /* 0x0000000000017941 */ /* 0x000fea0003800000 */
.L_x_142:
[----:B--2---:R-:W-:Y:S01]  /*3f50*/  @!P3 IMAD R13, R78, R23, R22 ;  /* 0x000000174e0db224 */ /* 0x004fe200078e0216 */
[----:B------:R-:W-:Y:S04]  /*3f60*/  BSSY B1, `(.L_x_144) ;  /* 0x0000006000017945 */ /* 0x000fe80003800000 */
[----:B------:R2:W-:Y:S01]  /*3f70*/  @!P3 STG.E.U8 desc[UR38][R6.64+0x68], R13 ;  /* 0x0000680d0600b986 */ /* 0x0005e2000c101126 */
[----:B------:R-:W-:Y:S05]  /*3f80*/  @P4 BRA `(.L_x_145) ;  /* 0x00000000000c4947 */ /* 0x000fea0003800000 */
[----:B------:R-:W2:Y:S02]  /*3f90*/  LDG.E.U8 R97, desc[UR38][R10.64+0x69] ;  /* 0x000069260a617981 */ /* 0x000ea4000c1e1100 */
[----:B--2---:R-:W-:-:S05]  /*3fa0*/  PRMT R13, R97, 0x8880, RZ ;  /* 0x00008880610d7816 */ /* 0x004fca00000000ff */
[----:B------:R-:W-:-:S07]  /*3fb0*/  IMAD R22, R13, R90, RZ ;  /* 0x0000005a0d167224 */ /* 0x000fce00078e02ff */
.L_x_145:
[----:B------:R-:W-:Y:S05]  /*3fc0*/  BSYNC B1 ;  /* 0x0000000000017941 */ /* 0x000fea0003800000 */
.L_x_144:
        /* <DEDUP_REMOVED lines=10> */
.L_x_147:
[----:B------:R-:W-:Y:S05]  /*4070*/  BSYNC B1 ;  /* 0x0000000000017941 */ /* 0x000fea0003800000 */
.L_x_146:
[----:B--2---:R-:W-:Y:S01]  /*4080*/  @!P2 IMAD R13, R80, R23, R22 ;  /* 0x00000017500da224 */ /* 0x004fe200078e0216 */
[----:B------:R-:W-:Y:S04]  /*4090*/  BSSY B1, `(.L_x_148) ;  /* 0x0000006000017945 */ /* 0x000fe80003800000 */
[----:B------:R2:W-:Y:S01]  /*40a0*/  @!P2 STG.E.U8 desc[UR38][R4.64+0x70], R13 ;  /* 0x0000700d0400a986 */ /* 0x0005e2000c101126 */
[----:B------:R-:W-:Y:S05]  /*40b0*/  @P3 BRA `(.L_x_149) ;  /* 0x00000000000c3947 */ /* 0x000fea0003800000 */
[----:B------:R-:W2:Y:S02]  /*40c0*/  LDG.E.U8 R97, desc[UR38][R8.64+0x71] ;  /* 0x0000712608617981 */ /* 0x000ea4000c1e1100 */
[----:B--2---:R-:W-:-:S05]  /*40d0*/  PRMT R13, R97, 0x8880, RZ ;  /* 0x00008880610d7816 */ /* 0x004fca00000000ff */
[----:B------:R-:W-:-:S07]  /*40e0*/  IMAD R22, R13, R90, RZ ;  /* 0x0000005a0d167224 */ /* 0x000fce00078e02ff */
.L_x_149:
[----:B------:R-:W-:Y:S05]  /*40f0*/  BSYNC B1 ;  /* 0x0000000000017941 */ /* 0x000fea0003800000 */
.L_x_148:
[----:B------:R-:W-:Y:S01]  /*4100*/  @!P3 IMAD R81, R81, R23, R22 ;  /* 0x000000175151b224 */ /* 0x000fe200078e0216 */
[----:B------:R-:W-:Y:S04]  /*4110*/  BSSY B1, `(.L_x_150) ;  /* 0x0000006000017945 */ /* 0x000fe80003800000 */
[----:B------:R0:W-:Y:S01]  /*4120*/  @!P3 STG.E.U8 desc[UR38][R4.64+0x71], R81 ;  /* 0x000071510400b986 */ /* 0x0001e2000c101126 */
[----:B------:R-:W-:Y:S05]  /*4130*/  @P4 BRA `(.L_x_151) ;  /* 0x00000000000c4947 */ /* 0x000fea0003800000 */
[----:B------:R-:W2:Y:S02]  /*4140*/  LDG.E.U8 R97, desc[UR38][R10.64+0x70] ;  /* 0x000070260a617981 */ /* 0x000ea4000c1e1100 */
[----:B--2---:R-:W-:-:S05]  /*4150*/  PRMT R13, R97, 0x8880, RZ ;  /* 0x00008880610d7816 */ /* 0x004fca00000000ff */
[----:B------:R-:W-:-:S07]  /*4160*/  IMAD R22, R13, R90, RZ ;  /* 0x0000005a0d167224 */ /* 0x000fce00078e02ff */
.L_x_151:
[----:B------:R-:W-:Y:S05]  /*4170*/  BSYNC B1 ;  /* 0x0000000000017941 */ /* 0x000fea0003800000 */
.L_x_150:
[C---:B------:R-:W-:Y:S01]  /*4180*/  ISETP.LT.OR P2, PT, R3.reuse, 0x72, !P0 ;  /* 0x000000720300780c */ /* 0x040fe20004741670 */
[----:B--2---:R-:W-:Y:S01]  /*4190*/  @!P4 IMAD R13, R82, R23, R22 ;  /* 0x00000017520dc224 */ /* 0x004fe200078e0216 */
[----:B------:R-:W-:Y:S01]  /*41a0*/  BSSY B1, `(.L_x_152) ;  /* 0x0000009000017945 */ /* 0x000fe20003800000 */
[C---:B------:R-:W-:Y:S02]  /*41b0*/  ISETP.LT.OR P3, PT, R3.reuse, 0x79, !P1 ;  /* 0x000000790300780c */ /* 0x040fe40004f61670 */
[C---:B------:R-:W-:Y:S01]  /*41c0*/  ISETP.LT.OR P1, PT, R3.reuse, 0x7a, !P1 ;  /* 0x0000007a0300780c */ /* 0x040fe20004f21670 */
[----:B------:R2:W-:Y:S01]  /*41d0*/  @!P4 STG.E.U8 desc[UR38][R6.64+0x70], R13 ;  /* 0x0000700d0600c986 */ /* 0x0005e2000c101126 */
[----:B------:R-:W-:-:S06]  /*41e0*/  ISETP.LT.OR P4, PT, R3, 0x79, !P0 ;  /* 0x000000790300780c */ /* 0x000fcc0004781670 */
[----:B------:R-:W-:Y:S07]  /*41f0*/  @P2 BRA `(.L_x_153) ;  /* 0x00000000000c2947 */ /* 0x000fee0003800000 */
[----:B------:R-:W2:Y:S02]  /*4200*/  LDG.E.U8 R97, desc[UR38][R10.64+0x71] ;  /* 0x000071260a617981 */ /* 0x000ea4000c1e1100 */
[----:B--2---:R-:W-:-:S05]  /*4210*/  PRMT R13, R97, 0x8880, RZ ;  /* 0x00008880610d7816 */ /* 0x004fca00000000ff */
[----:B------:R-:W-:-:S07]  /*4220*/  IMAD R22, R13, R90, RZ ;  /* 0x0000005a0d167224 */ /* 0x000fce00078e02ff */
.L_x_153:
[----:B------:R-:W-:Y:S05]  /*4230*/  BSYNC B1 ;  /* 0x0000000000017941 */ /* 0x000fea0003800000 */
.L_x_152:
[----:B------:R-:W-:Y:S01]  /*4240*/  @!P2 IMAD R83, R83, R23, R22 ;  /* 0x000000175353a224 */ /* 0x000fe200078e0216 */
[----:B------:R-:W-:Y:S04]  /*4250*/  BSSY B1, `(.L_x_154) ;  /* 0x0000006000017945 */ /* 0x000fe80003800000 */
[----:B------:R0:W-:Y:S01]  /*4260*/  @!P2 STG.E.U8 desc[UR38][R6.64+0x71], R83 ;  /* 0x000071530600a986 */ /* 0x0001e2000c101126 */
[----:B------:R-:W-:Y:S05]  /*4270*/  @P3 BRA `(.L_x_155) ;  /* 0x00000000000c3947 */ /* 0x000fea0003800000 */
[----:B------:R-:W2:Y:S02]  /*4280*/  LDG.E.U8 R97, desc[UR38][R8.64+0x78] ;  /* 0x0000782608617981 */ /* 0x000ea4000c1e1100 */
[----:B--2---:R-:W-:-:S05]  /*4290*/  PRMT R13, R97, 0x8880, RZ ;  /* 0x00008880610d7816 */ /* 0x004fca00000000ff */
[----:B------:R-:W-:-:S07]  /*42a0*/  IMAD R22, R13, R90, RZ ;  /* 0x0000005a0d167224 */ /* 0x000fce00078e02ff */
.L_x_155:
[----:B------:R-:W-:Y:S05]  /*42b0*/  BSYNC B1 ;  /* 0x0000000000017941 */ /* 0x000fea0003800000 */
.L_x_154:
[----:B--2---:R-:W-:Y:S01]  /*42c0*/  @!P3 IMAD R13, R84, R23, R22 ;  /* 0x00000017540db224 */ /* 0x004fe200078e0216 */
[----:B------:R-:W-:Y:S04]  /*42d0*/  BSSY B1, `(.L_x_156) ;  /* 0x0000006000017945 */ /* 0x000fe80003800000 */
[----:B------:R2:W-:Y:S01]  /*42e0*/  @!P3 STG.E.U8 desc[UR38][R4.64+0x78], R13 ;  /* 0x0000780d0400b986 */ /* 0x0005e2000c101126 */
[----:B------:R-:W-:Y:S05]  /*42f0*/  @P1 BRA `(.L_x_157) ;  /* 0x00000000000c1947 */ /* 0x000fea0003800000 */
[----:B------:R-:W2:Y:S02]  /*4300*/  LDG.E.U8 R97, desc[UR38][R8.64+0x79] ;  /* 0x0000792608617981 */ /* 0x000ea4000c1e1100 */
[----:B--2---:R-:W-:-:S05]  /*4310*/  PRMT R13, R97, 0x8880, RZ ;  /* 0x00008880610d7816 */ /* 0x004fca00000000ff */
[----:B------:R-:W-:-:S07]  /*4320*/  IMAD R22, R13, R90, RZ ;  /* 0x0000005a0d167224 */ /* 0x000fce00078e02ff */
.L_x_157:
[----:B------:R-:W-:Y:S05]  /*4330*/  BSYNC B1 ;  /* 0x0000000000017941 */ /* 0x000fea0003800000 */
.L_x_156:
[----:B------:R-:W-:Y:S01]  /*4340*/  @!P1 IMAD R85, R85, R23, R22 ;  /* 0x0000001755559224 */ /* 0x000fe200078e0216 */
[----:B------:R-:W-:Y:S04]  /*4350*/  BSSY B1, `(.L_x_158) ;  /* 0x0000006000017945 */ /* 0x000fe80003800000 */
[----:B------:R0:W-:Y:S01]  /*4360*/  @!P1 STG.E.U8 desc[UR38][R4.64+0x79], R85 ;  /* 0x0000795504009986 */ /* 0x0001e2000c101126 */
[----:B------:R-:W-:Y:S05]  /*4370*/  @P4 BRA `(.L_x_159) ;  /* 0x00000000000c4947 */ /* 0x000fea0003800000 */
[----:B------:R-:W0:Y:S02]  /*4380*/  LDG.E.U8 R97, desc[UR38][R10.64+0x78] ;  /* 0x000078260a617981 */ /* 0x000e24000c1e1100 */
[----:B012-4-:R-:W-:-:S05]  /*4390*/  PRMT R5, R97, 0x8880, RZ ;  /* 0x0000888061057816 */ /* 0x017fca00000000ff */
[----:B------:R-:W-:-:S07]  /*43a0*/  IMAD R22, R5, R90, RZ ;  /* 0x0000005a05167224 */ /* 0x000fce00078e02ff */
.L_x_159:
[----:B------:R-:W-:Y:S05]  /*43b0*/  BSYNC B1 ;  /* 0x0000000000017941 */ /* 0x000fea0003800000 */
.L_x_158:
[----:B012-4-:R-:W-:Y:S01]  /*43c0*/  @!P4 IMAD R5, R86, R23, R22 ;  /* 0x000000175605c224 */ /* 0x017fe200078e0216 */
[----:B------:R-:W-:Y:S01]  /*43d0*/  ISETP.LT.OR P0, PT, R3, 0x7a, !P0 ;  /* 0x0000007a0300780c */ /* 0x000fe20004701670 */
[----:B------:R-:W-:Y:S03]  /*43e0*/  BSSY B1, `(.L_x_160) ;  /* 0x0000006000017945 */ /* 0x000fe60003800000 */
[----:B------:R0:W-:Y:S09]  /*43f0*/  @!P4 STG.E.U8 desc[UR38][R6.64+0x78], R5 ;  /* 0x000078050600c986 */ /* 0x0001f2000c101126 */
[----:B------:R-:W-:Y:S05]  /*4400*/  @P0 BRA `(.L_x_161) ;  /* 0x00000000000c0947 */ /* 0x000fea0003800000 */
[----:B------:R-:W2:Y:S02]  /*4410*/  LDG.E.U8 R97, desc[UR38][R10.64+0x79] ;  /* 0x000079260a617981 */ /* 0x000ea4000c1e1100 */
[----:B--2---:R-:W-:-:S05]  /*4420*/  PRMT R3, R97, 0x8880, RZ ;  /* 0x0000888061037816 */ /* 0x004fca00000000ff */
[----:B------:R-:W-:-:S07]  /*4430*/  IMAD R22, R3, R90, RZ ;  /* 0x0000005a03167224 */ /* 0x000fce00078e02ff */
.L_x_161:
[----:B------:R-:W-:Y:S05]  /*4440*/  BSYNC B1 ;  /* 0x0000000000017941 */ /* 0x000fea0003800000 */
.L_x_160:
[----:B------:R-:W-:Y:S01]  /*4450*/  IMAD R87, R87, R23, R22 ;  /* 0x0000001757577224 */ /* 0x000fe200078e0216 */
[----:B------:R-:W-:Y:S06]  /*4460*/  @P0 BRA `(.L_x_162) ;  /* 0x0000000c00100947 */ /* 0x000fec0003800000 */
[----:B------:R1:W-:Y:S01]  /*4470*/  STG.E.U8 desc[UR38][R6.64+0x79], R87 ;  /* 0x0000795706007986 */ /* 0x0003e2000c101126 */
[----:B------:R-:W-:Y:S05]  /*4480*/  BRA `(.L_x_162) ;  /* 0x0000000c00087947 */ /* 0x000fea0003800000 */
.L_x_33:
[C---:B------:R-:W-:Y:S02]  /*4490*/  ISETP.GE.AND P1, PT, R101.reuse, 0x1, PT ;  /* 0x000000016500780c */ /* 0x040fe40003f26270 */
[----:B------:R-:W-:Y:S02]  /*44a0*/  ISETP.GE.AND P0, PT, R101, 0x9, PT ;  /* 0x000000096500780c */ /* 0x000fe40003f06270 */
[C---:B------:R-:W-:Y:S02]  /*44b0*/  ISETP.LT.OR P3, PT, R3.reuse, 0x1, !P1 ;  /* 0x000000010300780c */ /* 0x040fe40004f61670 */
[C---:B------:R-:W-:Y:S02]  /*44c0*/  ISETP.LT.OR P4, PT, R3.reuse, 0x2, !P1 ;  /* 0x000000020300780c */ /* 0x040fe40004f81670 */
[----:B------:R-:W-:-:S09]  /*44d0*/  ISETP.LT.OR P2, PT, R3, 0x1, !P0 ;  /* 0x000000010300780c */ /* 0x000fd20004741670 */
[-C--:B------:R-:W-:Y:S02]  /*44e0*/  @!P3 IMAD R9, R24, R23.reuse, RZ ;  /* 0x000000171809b224 */ /* 0x080fe400078e02ff */
[-C--:B------:R-:W-:Y:S02]  /*44f0*/  @!P4 IMAD R25, R25, R23.reuse, RZ ;  /* 0x000000171919c224 */ /* 0x080fe400078e02ff */
[----:B------:R-:W-:Y:S01]  /*4500*/  @!P2 IMAD R11, R26, R23, RZ ;  /* 0x000000171a0ba224 */ /* 0x000fe200078e02ff */
[----:B------:R0:W-:Y:S01]  /*4510*/  @!P3 STG.E.U8 desc[UR38][R4.64], R9 ;  /* 0x000000090400b986 */ /* 0x0001e2000c101126 */
[----:B------:R-:W-:-:S03]  /*4520*/  ISETP.LT.OR P3, PT, R3, 0x2, !P0 ;  /* 0x000000020300780c */ /* 0x000fc60004761670 */
[----:B------:R-:W-:Y:S01]  /*4530*/  @!P4 STG.E.U8 desc[UR38][R4.64+0x1], R25 ;  /* 0x000001190400c986 */ /* 0x000fe2000c101126 */
[----:B------:R-:W-:-:S03]  /*4540*/  ISETP.LT.OR P4, PT, R3, 0x9, !P1 ;  /* 0x000000090300780c */ /* 0x000fc60004f81670 */
[----:B------:R1:W-:Y:S01]  /*4550*/  @!P2 STG.E.U8 desc[UR38][R6.64], R11 ;  /* 0x0000000b0600a986 */ /* 0x0003e2000c101126 */
[----:B------:R-:W-:-:S05]  /*4560*/  ISETP.LT.OR P2, PT, R3, 0xa, !P1 ;  /* 0x0000000a0300780c */ /* 0x000fca0004f41670 */
[----:B------:R-:W-:-:S04]  /*4570*/  @!P3 IMAD R27, R27, R23, RZ ;  /* 0x000000171b1bb224 */ /* 0x000fc800078e02ff */
[-C--:B------:R-:W-:Y:S01]  /*4580*/  @!P4 IMAD R13, R28, R23.reuse, RZ ;  /* 0x000000171c0dc224 */ /* 0x080fe200078e02ff */
[----:B------:R-:W-:Y:S01]  /*4590*/  @!P3 STG.E.U8 desc[UR38][R6.64+0x1], R27 ;  /* 0x0000011b0600b986 */ /* 0x000fe2000c101126 */
[----:B------:R-:W-:Y:S02]  /*45a0*/  ISETP.LT.OR P3, PT, R3, 0x9, !P0 ;  /* 0x000000090300780c */ /* 0x000fe40004761670 */
[----:B------:R-:W-:Y:S01]  /*45b0*/  @!P2 IMAD R29, R29, R23, RZ ;  /* 0x000000171d1da224 */ /* 0x000fe200078e02ff */
[----:B------:R2:W-:Y:S01]  /*45c0*/  @!P4 STG.E.U8 desc[UR38][R4.64+0x8], R13 ;  /* 0x0000080d0400c986 */ /* 0x0005e2000c101126 */
[----:B------:R-:W-:-:S03]  /*45d0*/  ISETP.LT.OR P4, PT, R3, 0xa, !P0 ;  /* 0x0000000a0300780c */ /* 0x000fc60004781670 */
[----:B------:R-:W-:Y:S01]  /*45e0*/  @!P2 STG.E.U8 desc[UR38][R4.64+0x9], R29 ;  /* 0x0000091d0400a986 */ /* 0x000fe2000c101126 */
[----:B------:R-:W-:-:S05]  /*45f0*/  ISETP.LT.OR P2, PT, R3, 0x11, !P1 ;  /* 0x000000110300780c */ /* 0x000fca0004f41670 */
[----:B0-----:R-:W-:-:S04]  /*4600*/  @!P3 IMAD R9, R30, R23, RZ ;  /* 0x000000171e09b224 */ /* 0x001fc800078e02ff */
[-C--:B------:R-:W-:Y:S01]  /*4610*/  @!P4 IMAD R31, R31, R23.reuse, RZ ;  /* 0x000000171f1fc224 */ /* 0x080fe200078e02ff */
[----:B------:R0:W-:Y:S01]  /*4620*/  @!P3 STG.E.U8 desc[UR38][R6.64+0x8], R9 ;  /* 0x000008090600b986 */ /* 0x0001e2000c101126 */
[C---:B------:R-:W-:Y:S02]  /*4630*/  ISETP.LT.OR P3, PT, R3.reuse, 0x12, !P1 ;  /* 0x000000120300780c */ /* 0x040fe40004f61670 */
[----:B-1----:R-:W-:Y:S01]  /*4640*/  @!P2 IMAD R11, R32, R23, RZ ;  /* 0x00000017200ba224 */ /* 0x002fe200078e02ff */
[----:B------:R-:W-:Y:S01]  /*4650*/  @!P4 STG.E.U8 desc[UR38][R6.64+0x9], R31 ;  /* 0x0000091f0600c986 */ /* 0x000fe2000c101126 */
[----:B------:R-:W-:-:S03]  /*4660*/  ISETP.LT.OR P4, PT, R3, 0x11, !P0 ;  /* 0x000000110300780c */ /* 0x000fc60004781670 */
[----:B------:R1:W-:Y:S01]  /*4670*/  @!P2 STG.E.U8 desc[UR38][R4.64+0x10], R11 ;  /* 0x0000100b0400a986 */ /* 0x0003e2000c101126 */
[----:B------:R-:W-:-:S05]  /*4680*/  ISETP.LT.OR P2, PT, R3, 0x12, !P0 ;  /* 0x000000120300780c */ /* 0x000fca0004741670 */
[----:B------:R-:W-:-:S04]  /*4690*/  @!P3 IMAD R33, R33, R23, RZ ;  /* 0x000000172121b224 */ /* 0x000fc800078e02ff */
[-C--:B--2---:R-:W-:Y:S01]  /*46a0*/  @!P4 IMAD R13, R34, R23.reuse, RZ ;  /* 0x00000017220dc224 */ /* 0x084fe200078e02ff */
        /* <DEDUP_REMOVED lines=138> */
[----:B------:R4:W-:Y:S01]  /*4f50*/  @!P4 STG.E.U8 desc[UR38][R6.64+0x69], R79 ;  /* 0x0000694f0600c986 */ /* 0x0009e2000c101126 */
[----:B------:R-:W-:-:S03]  /*4f60*/  ISETP.LT.OR P4, PT, R3, 0x71, !P0 ;  /* 0x000000710300780c */ /* 0x000fc60004781670 */
[----:B------:R4:W-:Y:S01]  /*4f70*/  @!P2 STG.E.U8 desc[UR38][R4.64+0x70], R11 ;  /* 0x0000700b0400a986 */ /* 0x0009e2000c101126 */
[----:B------:R-:W-:-:S05]  /*4f80*/  ISETP.LT.OR P2, PT, R3, 0x72, !P0 ;  /* 0x000000720300780c */ /* 0x000fca0004741670 */
[----:B------:R-:W-:-:S04]  /*4f90*/  @!P3 IMAD R81, R81, R23, RZ ;  /* 0x000000175151b224 */ /* 0x000fc800078e02ff */
[-C--:B--2---:R-:W-:Y:S01]  /*4fa0*/  @!P4 IMAD R13, R82, R23.reuse, RZ ;  /* 0x00000017520dc224 */ /* 0x084fe200078e02ff */
[----:B------:R4:W-:Y:S01]  /*4fb0*/  @!P3 STG.E.U8 desc[UR38][R4.64+0x71], R81 ;  /* 0x000071510400b986 */ /* 0x0009e2000c101126 */
[C---:B------:R-:W-:Y:S02]  /*4fc0*/  ISETP.LT.OR P3, PT, R3.reuse, 0x79, !P1 ;  /* 0x000000790300780c */ /* 0x040fe40004f61670 */
[C---:B------:R-:W-:Y:S01]  /*4fd0*/  ISETP.LT.OR P1, PT, R3.reuse, 0x7a, !P1 ;  /* 0x0000007a0300780c */ /* 0x040fe20004f21670 */
[----:B------:R4:W-:Y:S01]  /*4fe0*/  @!P4 STG.E.U8 desc[UR38][R6.64+0x70], R13 ;  /* 0x0000700d0600c986 */ /* 0x0009e2000c101126 */
[----:B------:R-:W-:Y:S01]  /*4ff0*/  ISETP.LT.OR P4, PT, R3, 0x79, !P0 ;  /* 0x000000790300780c */ /* 0x000fe20004781670 */
[----:B------:R-:W-:Y:S01]  /*5000*/  @!P2 IMAD R83, R83, R23, RZ ;  /* 0x000000175353a224 */ /* 0x000fe200078e02ff */
[----:B------:R-:W-:-:S04]  /*5010*/  ISETP.LT.OR P0, PT, R3, 0x7a, !P0 ;  /* 0x0000007a0300780c */ /* 0x000fc80004701670 */
[----:B------:R4:W-:Y:S03]  /*5020*/  @!P2 STG.E.U8 desc[UR38][R6.64+0x71], R83 ;  /* 0x000071530600a986 */ /* 0x0009e6000c101126 */
[-C--:B------:R-:W-:Y:S02]  /*5030*/  @!P3 IMAD R3, R84, R23.reuse, RZ ;  /* 0x000000175403b224 */ /* 0x080fe400078e02ff */
[-C--:B------:R-:W-:Y:S02]  /*5040*/  @!P1 IMAD R85, R85, R23.reuse, RZ ;  /* 0x0000001755559224 */ /* 0x080fe400078e02ff */
[-C--:B0-----:R-:W-:Y:S01]  /*5050*/  @!P4 IMAD R9, R86, R23.reuse, RZ ;  /* 0x000000175609c224 */ /* 0x081fe200078e02ff */
[----:B------:R4:W-:Y:S01]  /*5060*/  @!P3 STG.E.U8 desc[UR38][R4.64+0x78], R3 ;  /* 0x000078030400b986 */ /* 0x0009e2000c101126 */
[----:B------:R-:W-:-:S03]  /*5070*/  @!P0 IMAD R87, R87, R23, RZ ;  /* 0x0000001757578224 */ /* 0x000fc600078e02ff */
[----:B------:R4:W-:Y:S04]  /*5080*/  @!P1 STG.E.U8 desc[UR38][R4.64+0x79], R85 ;  /* 0x0000795504009986 */ /* 0x0009e8000c101126 */
[----:B------:R4:W-:Y:S04]  /*5090*/  @!P4 STG.E.U8 desc[UR38][R6.64+0x78], R9 ;  /* 0x000078090600c986 */ /* 0x0009e8000c101126 */
[----:B------:R4:W-:Y:S02]  /*50a0*/  @!P0 STG.E.U8 desc[UR38][R6.64+0x79], R87 ;  /* 0x0000795706008986 */ /* 0x0009e4000c101126 */
.L_x_162:
[----:B------:R-:W-:Y:S05]  /*50b0*/  BSYNC B0 ;  /* 0x0000000000007941 */ /* 0x000fea0003800000 */
.L_x_32:
[----:B------:R-:W-:Y:S01]  /*50c0*/  IADD3 R16, P0, R16, UR36, RZ ;  /* 0x0000002410107c10 */ /* 0x000fe2000ff1e0ff */
[----:B------:R-:W-:Y:S01]  /*50d0*/  ULDC.64 UR4, c[0x0][0x650] ;  /* 0x0001940000047ab9 */ /* 0x000fe20000000a00 */
[----:B----4-:R-:W-:Y:S01]  /*50e0*/  PRMT R3, RZ, 0x7610, R3 ;  /* 0x00007610ff037816 */ /* 0x010fe20000000003 */
[----:B------:R-:W-:Y:S01]  /*50f0*/  IMAD.MOV.U32 R98, RZ, RZ, -0x1 ;  /* 0xffffffffff627424 */ /* 0x000fe200078e00ff */
[----:B------:R-:W-:Y:S01]  /*5100*/  IADD3.X R17, R17, UR42, RZ, P0, !PT ;  /* 0x0000002a11117c10 */ /* 0x000fe200087fe4ff */
[----:B------:R-:W-:Y:S01]  /*5110*/  IMAD.MOV.U32 R22, RZ, RZ, -0x1 ;  /* 0xffffffffff167424 */ /* 0x000fe200078e00ff */
[----:B------:R-:W-:-:S04]  /*5120*/  ISETP.GE.U32.AND P0, PT, R16, UR4, PT ;  /* 0x0000000410007c0c */ /* 0x000fc8000bf06070 */
[----:B------:R-:W-:-:S13]  /*5130*/  ISETP.GE.U32.AND.EX P0, PT, R17, UR5, PT, P0 ;  /* 0x0000000511007c0c */ /* 0x000fda000bf06100 */
[----:B------:R-:W-:Y:S05]  /*5140*/  @P0 BRA `(.L_x_163) ;  /* 0x0000000400500947 */ /* 0x000fea0003800000 */
[----:B------:R-:W2:Y:S01]  /*5150*/  LDC.64 R10, c[0x0][0x628] ;  /* 0x00018a00ff0a7b82 */ /* 0x000ea20000000a00 */
[----:B------:R-:W4:Y:S01]  /*5160*/  S2R R20, SR_CTAID.X ;  /* 0x0000000000147919 */ /* 0x000f220000002500 */
[----:B------:R-:W-:Y:S02]  /*5170*/  IMAD.MOV.U32 R8, RZ, RZ, R16 ;  /* 0x000000ffff087224 */ /* 0x000fe400078e0010 */
[----:B------:R-:W-:Y:S01]  /*5180*/  IMAD.MOV.U32 R9, RZ, RZ, R17 ;  /* 0x000000ffff097224 */ /* 0x000fe200078e0011 */
[----:B------:R-:W0:Y:S03]  /*5190*/  S2R R21, SR_CTAID.Y ;  /* 0x0000000000157919 */ /* 0x000e260000002600 */
[----:B------:R-:W0:Y:S08]  /*51a0*/  LDC R0, c[0x0][0x630] ;  /* 0x00018c00ff007b82 */ /* 0x000e300000000800 */
[----:B------:R-:W0:Y:S01]  /*51b0*/  LDC.64 R14, c[0x0][0x620] ;  /* 0x00018800ff0e7b82 */ /* 0x000e220000000a00 */
[----:B--2---:R-:W-:-:S04]  /*51c0*/  ISETP.NE.U32.AND P0, PT, R10, RZ, PT ;  /* 0x000000ff0a00720c */ /* 0x004fc80003f05070 */
[----:B------:R-:W-:-:S13]  /*51d0*/  ISETP.NE.AND.EX P0, PT, R11, RZ, PT, P0 ;  /* 0x000000ff0b00720c */ /* 0x000fda0003f05300 */
[----:B0---4-:R-:W-:Y:S05]  /*51e0*/  @!P0 BRA `(.L_x_164) ;  /* 0x0000000000288947 */ /* 0x011fea0003800000 */
[----:B------:R-:W0:Y:S02]  /*51f0*/  LDC R3, c[0x0][0x634] ;  /* 0x00018d00ff037b82 */ /* 0x000e240000000800 */
[----:B0-----:R-:W-:-:S05]  /*5200*/  IADD3 R3, P0, R16, R3, RZ ;  /* 0x0000000310037210 */ /* 0x001fca0007f1e0ff */
[----:B------:R-:W-:-:S04]  /*5210*/  IMAD.X R13, RZ, RZ, R17, P0 ;  /* 0x000000ffff0d7224 */ /* 0x000fc800000e0611 */
[----:B------:R-:W-:-:S04]  /*5220*/  IMAD.WIDE.U32 R4, R13, R10, RZ ;  /* 0x0000000a0d047225 */ /* 0x000fc800078e00ff */
[----:B-1-3--:R-:W-:-:S04]  /*5230*/  IMAD.WIDE.U32 R6, P0, R3, R11, R4 ;  /* 0x0000000b03067225 */ /* 0x00afc80007800004 */
[----:B------:R-:W-:-:S04]  /*5240*/  IMAD.WIDE.U32 R4, R3, R10, RZ ;  /* 0x0000000a03047225 */ /* 0x000fc800078e00ff */
[----:B------:R-:W-:Y:S01]  /*5250*/  IMAD.X R9, RZ, RZ, RZ, P0 ;  /* 0x000000ffff097224 */ /* 0x000fe200000e06ff */
[----:B------:R-:W-:Y:S01]  /*5260*/  IADD3 RZ, P0, R5, R6, RZ ;  /* 0x0000000605ff7210 */ /* 0x000fe20007f1e0ff */
[----:B------:R-:W-:-:S04]  /*5270*/  IMAD.MOV.U32 R8, RZ, RZ, R7 ;  /* 0x000000ffff087224 */ /* 0x000fc800078e0007 */
[----:B------:R-:W-:-:S08]  /*5280*/  IMAD.WIDE.U32.X R8, R13, R11, R8, P0 ;  /* 0x0000000b0d087225 */ /* 0x000fd000000e0408 */
.L_x_164:
[----:B------:R-:W0:Y:S01]  /*5290*/  LDC.64 R28, c[0x0][0x640] ;  /* 0x00019000ff1c7b82 */ /* 0x000e220000000a00 */
[-CC-:B------:R-:W-:Y:S01]  /*52a0*/  SHF.R.U64 R22, R8, R0.reuse, R9.reuse ;  /* 0x0000000008167219 */ /* 0x180fe20000001209 */
[----:B------:R-:W-:Y:S01]  /*52b0*/  ULDC UR4, c[0x0][0x150] ;  /* 0x0000540000047ab9 */ /* 0x000fe20000000800 */
[----:B------:R-:W-:Y:S02]  /*52c0*/  SHF.R.U32.HI R0, RZ, R0, R9 ;  /* 0x00000000ff007219 */ /* 0x000fe40000011609 */
[----:B------:R-:W-:Y:S02]  /*52d0*/  IADD3 R3, P0, RZ, -R22, RZ ;  /* 0x80000016ff037210 */ /* 0x000fe40007f1e0ff */
[----:B-1-3--:R-:W-:Y:S01]  /*52e0*/  I2FP.F32.U32 R7, R20 ;  /* 0x0000001400077245 */ /* 0x00afe20000201000 */
[----:B------:R-:W1:Y:S02]  /*52f0*/  LDC R6, c[0x0][0x618] ;  /* 0x00018600ff067b82 */ /* 0x000e640000000800 */
[----:B------:R-:W-:-:S02]  /*5300*/  IMAD.X R5, RZ, RZ, ~R0, P0 ;  /* 0x000000ffff057224 */ /* 0x000fc400000e0e00 */
[----:B------:R-:W-:Y:S01]  /*5310*/  FMUL R7, R7, UR4 ;  /* 0x0000000407077c20 */ /* 0x000fe20008400000 */
[----:B------:R-:W-:Y:S01]  /*5320*/  ULDC UR4, c[0x0][0x154] ;  /* 0x0000550000047ab9 */ /* 0x000fe20000000800 */
[-C--:B------:R-:W-:Y:S02]  /*5330*/  IMAD R0, R5, R14.reuse, RZ ;  /* 0x0000000e05007224 */ /* 0x080fe400078e02ff */
[----:B------:R-:W2:Y:S01]  /*5340*/  LDC R8, c[0x0][0x608] ;  /* 0x00018200ff087b82 */ /* 0x000ea20000000800 */
[C---:B------:R-:W-:Y:S01]  /*5350*/  IMAD.WIDE.U32 R4, R3.reuse, R14, R16 ;  /* 0x0000000e03047225 */ /* 0x040fe200078e0010 */
[----:B------:R-:W3:Y:S03]  /*5360*/  F2I.U32.TRUNC.NTZ R7, R7 ;  /* 0x0000000700077305 */ /* 0x000ee6000020f000 */
[----:B------:R-:W-:Y:S01]  /*5370*/  IMAD R3, R3, R15, R0 ;  /* 0x0000000f03037224 */ /* 0x000fe200078e0200 */
[----:B------:R-:W-:-:S02]  /*5380*/  I2FP.F32.U32 R0, R21 ;  /* 0x0000001500007245 */ /* 0x000fc40000201000 */
[----:B------:R-:W4:Y:S01]  /*5390*/  LDC R26, c[0x0][0x658] ;  /* 0x00019600ff1a7b82 */ /* 0x000f220000000800 */
[----:B------:R-:W-:Y:S01]  /*53a0*/  IMAD.IADD R3, R5, 0x1, R3 ;  /* 0x0000000105037824 */ /* 0x000fe200078e0203 */
[----:B0-----:R-:W-:Y:S01]  /*53b0*/  ISETP.NE.U32.AND P0, PT, R28, RZ, PT ;  /* 0x000000ff1c00720c */ /* 0x001fe20003f05070 */
[----:B------:R-:W-:-:S03]  /*53c0*/  FMUL R0, R0, UR4 ;  /* 0x0000000400007c20 */ /* 0x000fc60008400000 */
[----:B------:R-:W-:Y:S01]  /*53d0*/  ISETP.NE.AND.EX P0, PT, R29, RZ, PT, P0 ;  /* 0x000000ff1d00720c */ /* 0x000fe20003f05300 */
[----:B------:R0:W0:Y:S01]  /*53e0*/  F2I.U32.TRUNC.NTZ R14, R0 ;  /* 0x00000000000e7305 */ /* 0x000022000020f000 */
[----:B------:R-:W0:Y:S01]  /*53f0*/  LDC R9, c[0x0][0x144] ;  /* 0x00005100ff097b82 */ /* 0x000e220000000800 */
[-C--:B-1----:R-:W-:Y:S01]  /*5400*/  SHF.R.U64 R10, R4, R6.reuse, R3 ;  /* 0x00000006040a7219 */ /* 0x082fe20000001203 */
[----:B---3--:R-:W-:Y:S01]  /*5410*/  IMAD.MOV R7, RZ, RZ, -R7 ;  /* 0x000000ffff077224 */ /* 0x008fe200078e0a07 */
[----:B------:R-:W-:-:S05]  /*5420*/  SHF.R.U32.HI R3, RZ, R6, R3 ;  /* 0x00000006ff037219 */ /* 0x000fca0000011603 */
[----:B------:R-:W1:Y:S01]  /*5430*/  LDC R24, c[0x0][0x148] ;  /* 0x00005200ff187b82 */ /* 0x000e620000000800 */
[-CC-:B--2---:R-:W-:Y:S02]  /*5440*/  SHF.R.U64 R12, R10, R8.reuse, R3.reuse ;  /* 0x000000080a0c7219 */ /* 0x184fe40000001203 */
[----:B------:R-:W-:-:S05]  /*5450*/  SHF.R.U32.HI R3, RZ, R8, R3 ;  /* 0x00000008ff037219 */ /* 0x000fca0000011603 */
[----:B------:R-:W2:Y:S01]  /*5460*/  LDC R15, c[0x0][0x600] ;  /* 0x00018000ff0f7b82 */ /* 0x000ea20000000800 */
[-CC-:B----4-:R-:W-:Y:S02]  /*5470*/  SHF.R.U64 R13, R12, R26.reuse, R3.reuse ;  /* 0x0000001a0c0d7219 */ /* 0x190fe40000001203 */
[----:B------:R-:W-:-:S03]  /*5480*/  SHF.R.U32.HI R5, RZ, R26, R3 ;  /* 0x0000001aff057219 */ /* 0x000fc60000011603 */
[----:B------:R-:W-:Y:S02]  /*5490*/  IMAD.MOV.U32 R4, RZ, RZ, R13 ;  /* 0x000000ffff047224 */ /* 0x000fe400078e000d */
[----:B------:R-:W3:Y:S01]  /*54a0*/  LDC R27, c[0x0][0x648] ;  /* 0x00019200ff1b7b82 */ /* 0x000ee20000000800 */
[----:B0-----:R-:W-:-:S07]  /*54b0*/  IMAD R25, R9, R7, R20 ;  /* 0x0000000709197224 */ /* 0x001fce00078e0214 */
[----:B------:R-:W0:Y:S08]  /*54c0*/  LDC R30, c[0x0][0x638] ;  /* 0x00018e00ff1e7b82 */ /* 0x000e300000000800 */
[----:B------:R-:W4:Y:S01]  /*54d0*/  LDC R31, c[0x0][0x610] ;  /* 0x00018400ff1f7b82 */ /* 0x000f220000000800 */
[----:B-1----:R-:W-:Y:S05]  /*54e0*/  @!P0 BRA `(.L_x_165) ;  /* 0x0000000000288947 */ /* 0x002fea0003800000 */
[----:B------:R-:W1:Y:S02]  /*54f0*/  LDC R0, c[0x0][0x64c] ;  /* 0x00019300ff007b82 */ /* 0x000e640000000800 */
[----:B-1----:R-:W-:-:S05]  /*5500*/  IADD3 R3, P0, R13, R0, RZ ;  /* 0x000000000d037210 */ /* 0x002fca0007f1e0ff */
        /* <DEDUP_REMOVED lines=8> */
.L_x_165:
[----:B------:R-:W-:Y:S01]  /*5590*/  ISETP.NE.AND P0, PT, R2, 0x1, PT ;  /* 0x000000010200780c */ /* 0x000fe20003f05270 */
[----:B------:R-:W-:Y:S01]  /*55a0*/  IMAD.MOV R14, RZ, RZ, -R14 ;  /* 0x000000ffff0e7224 */ /* 0x000fe200078e0a0e */
[----:B---3--:R-:W-:Y:S01]  /*55b0*/  SHF.R.U64 R0, R4, R27, R5 ;  /* 0x0000001b04007219 */ /* 0x008fe20000001205 */
[----:B--2---:R-:W-:Y:S01]  /*55c0*/  VIADD R5, R15, 0xffffffff ;  /* 0xffffffff0f057836 */ /* 0x004fe20000000000 */
[----:B------:R-:W-:-:S03]  /*55d0*/  LOP3.LUT R3, R12, R95, RZ, 0xc0, !PT ;  /* 0x0000005f0c037212 */ /* 0x000fc600078ec0ff */
[----:B------:R-:W-:Y:S01]  /*55e0*/  IMAD.MOV R4, RZ, RZ, -R0 ;  /* 0x000000ffff047224 */ /* 0x000fe200078e0a00 */
[----:B------:R-:W-:Y:S01]  /*55f0*/  LOP3.LUT R10, R10, R5, RZ, 0xc0, !PT ;  /* 0x000000050a0a7212 */ /* 0x000fe200078ec0ff */
[----:B------:R-:W-:Y:S02]  /*5600*/  IMAD R0, R92, R0, R3 ;  /* 0x000000005c007224 */ /* 0x000fe400078e0203 */
[----:B0-----:R-:W-:Y:S02]  /*5610*/  IMAD R3, R4, R30, R13 ;  /* 0x0000001e04037224 */ /* 0x001fe400078e020d */
[----:B------:R-:W-:Y:S02]  /*5620*/  @P0 IMAD R25, R24, R14, R21 ;  /* 0x0000000e18190224 */ /* 0x000fe400078e0215 */
[----:B------:R-:W-:Y:S02]  /*5630*/  IMAD R5, R3, R15, R10 ;  /* 0x0000000f03057224 */ /* 0x000fe400078e020a */
[----:B----4-:R-:W-:-:S02]  /*5640*/  IMAD R0, R0, R31, R25 ;  /* 0x0000001f00007224 */ /* 0x010fc400078e0219 */
[----:B------:R-:W-:-:S03]  /*5650*/  IMAD.MOV.U32 R4, RZ, RZ, 0x1 ;  /* 0x00000001ff047424 */ /* 0x000fc600078e00ff */
[----:B------:R-:W-:Y:S02]  /*5660*/  SEL R98, R5, R0, !P0 ;  /* 0x0000000005627207 */ /* 0x000fe40004000000 */
[----:B------:R-:W-:Y:S02]  /*5670*/  PRMT R3, R4, 0x7610, R3 ;  /* 0x0000761004037816 */ /* 0x000fe40000000003 */
[----:B------:R-:W-:-:S07]  /*5680*/  SEL R0, R0, R5, !P0 ;  /* 0x0000000500007207 */ /* 0x000fce0004000000 */
.L_x_163:
[----:B------:R-:W-:Y:S01]  /*5690*/  LOP3.LUT P0, RZ, R3, 0xff, RZ, 0xc0, !PT ;  /* 0x000000ff03ff7812 */ /* 0x000fe2000780c0ff */
[----:B------:R-:W-:-:S12]  /*56a0*/  IMAD.MOV.U32 R99, RZ, RZ, R0 ;  /* 0x000000ffff637224 */ /* 0x000fd800078e0000 */
[----:B------:R-:W-:Y:S05]  /*56b0*/  @P0 BRA `(.L_x_166) ;  /* 0xffffffbc00480947 */ /* 0x000fea000383ffff */
[----:B------:R-:W-:Y:S05]  /*56c0*/  EXIT ;  /* 0x000000000000794d */ /* 0x000fea0003800000 */
.L_x_7:
        /* <DEDUP_REMOVED lines=26> */
.L_x_168:
[----:B------:R-:W0:Y:S01]  /*5870*/  LDC.64 R28, c[0x0][0x640] ;  /* 0x00019000ff1c7b82 */ /* 0x000e220000000a00 */
[-CC-:B------:R-:W-:Y:S01]  /*5880*/  SHF.R.U64 R22, R14, R6.reuse, R15.reuse ;  /* 0x000000060e167219 */ /* 0x180fe2000000120f */
[----:B------:R-:W-:Y:S01]  /*5890*/  IMAD.MOV.U32 R30, RZ, RZ, 0x1 ;  /* 0x00000001ff1e7424 */ /* 0x000fe200078e00ff */
[----:B------:R-:W-:Y:S02]  /*58a0*/  SHF.R.U32.HI R6, RZ, R6, R15 ;  /* 0x00000006ff067219 */ /* 0x000fe4000001160f */
[----:B------:R-:W-:-:S03]  /*58b0*/  IADD3 R13, P0, RZ, -R22, RZ ;  /* 0x80000016ff0d7210 */ /* 0x000fc60007f1e0ff */
[----:B------:R-:W1:Y:S02]  /*58c0*/  LDC R12, c[0x0][0x618] ;  /* 0x00018600ff0c7b82 */ /* 0x000e640000000800 */
[----:B------:R-:W-:-:S04]  /*58d0*/  IMAD.X R11, RZ, RZ, ~R6, P0 ;  /* 0x000000ffff0b7224 */ /* 0x000fc800000e0e06 */
[-C--:B------:R-:W-:Y:S02]  /*58e0*/  IMAD R6, R11, R24.reuse, RZ ;  /* 0x000000180b067224 */ /* 0x080fe400078e02ff */
[----:B------:R-:W2:Y:S01]  /*58f0*/  LDC R14, c[0x0][0x608] ;  /* 0x00018200ff0e7b82 */ /* 0x000ea20000000800 */
[----:B------:R-:W-:-:S04]  /*5900*/  IMAD.WIDE.U32 R10, R13, R24, R16 ;  /* 0x000000180d0a7225 */ /* 0x000fc800078e0010 */
[----:B------:R-:W-:-:S03]  /*5910*/  IMAD R13, R13, R25, R6 ;  /* 0x000000190d0d7224 */ /* 0x000fc600078e0206 */
[----:B------:R-:W3:Y:S01]  /*5920*/  LDC R27, c[0x0][0x658] ;  /* 0x00019600ff1b7b82 */ /* 0x000ee20000000800 */
[----:B------:R-:W-:Y:S01]  /*5930*/  IMAD.IADD R11, R11, 0x1, R13 ;  /* 0x000000010b0b7824 */ /* 0x000fe200078e020d */
[----:B0-----:R-:W-:-:S04]  /*5940*/  ISETP.NE.U32.AND P0, PT, R28, RZ, PT ;  /* 0x000000ff1c00720c */ /* 0x001fc80003f05070 */
[----:B------:R-:W-:Y:S02]  /*5950*/  ISETP.NE.AND.EX P0, PT, R29, RZ, PT, P0 ;  /* 0x000000ff1d00720c */ /* 0x000fe40003f05300 */
[----:B------:R-:W0:Y:S01]  /*5960*/  LDC R20, c[0x0][0x600] ;  /* 0x00018000ff147b82 */ /* 0x000e220000000800 */
[-CC-:B-1----:R-:W-:Y:S01]  /*5970*/  SHF.R.U64 R8, R10, R12.reuse, R11.reuse ;  /* 0x0000000c0a087219 */ /* 0x182fe2000000120b */
[----:B------:R-:W-:Y:S01]  /*5980*/  IMAD.MOV.U32 R10, RZ, RZ, -0x1 ;  /* 0xffffffffff0a7424 */ /* 0x000fe200078e00ff */
[----:B------:R-:W-:-:S05]  /*5990*/  SHF.R.U32.HI R11, RZ, R12, R11 ;  /* 0x0000000cff0b7219 */ /* 0x000fca000001160b */
[----:B------:R-:W1:Y:S01]  /*59a0*/  LDC R24, c[0x0][0x648] ;  /* 0x00019200ff187b82 */ /* 0x000e620000000800 */
[-CC-:B--2---:R-:W-:Y:S02]  /*59b0*/  SHF.R.U64 R21, R8, R14.reuse, R11.reuse ;  /* 0x0000000e08157219 */ /* 0x184fe4000000120b */
[----:B------:R-:W-:-:S05]  /*59c0*/  SHF.R.U32.HI R6, RZ, R14, R11 ;  /* 0x0000000eff067219 */ /* 0x000fca000001160b */
[----:B------:R-:W2:Y:S01]  /*59d0*/  LDC R26, c[0x0][0x638] ;  /* 0x00018e00ff1a7b82 */ /* 0x000ea20000000800 */
[-C--:B---3--:R-:W-:Y:S02]  /*59e0*/  SHF.L.U32 R10, R10, R27.reuse, RZ ;  /* 0x0000001b0a0a7219 */ /* 0x088fe400000006ff */
[-CC-:B------:R-:W-:Y:S02]  /*59f0*/  SHF.R.U64 R25, R21, R27.reuse, R6.reuse ;  /* 0x0000001b15197219 */ /* 0x180fe40000001206 */
[----:B------:R-:W-:Y:S02]  /*5a00*/  LOP3.LUT R32, RZ, R10, RZ, 0x33, !PT ;  /* 0x0000000aff207212 */ /* 0x000fe400078e33ff */
[----:B------:R-:W-:Y:S01]  /*5a10*/  SHF.R.U32.HI R11, RZ, R27, R6 ;  /* 0x0000001bff0b7219 */ /* 0x000fe20000011606 */
[----:B------:R-:W3:Y:S01]  /*5a20*/  LDC R31, c[0x0][0x610] ;  /* 0x00018400ff1f7b82 */ /* 0x000ee20000000800 */
[----:B------:R-:W-:Y:S01]  /*5a30*/  IMAD.MOV.U32 R10, RZ, RZ, R25 ;  /* 0x000000ffff0a7224 */ /* 0x000fe200078e0019 */
[----:B------:R-:W-:Y:S06]  /*5a40*/  @!P0 BRA `(.L_x_169) ;  /* 0x0000000000288947 */ /* 0x000fec0003800000 */
        /* <DEDUP_REMOVED lines=10> */
.L_x_169:
[----:B------:R-:W-:Y:S02]  /*5af0*/  ISETP.NE.AND P0, PT, R2, 0x1, PT ;  /* 0x000000010200780c */ /* 0x000fe40003f05270 */
[----:B-1----:R-:W-:Y:S01]  /*5b00*/  SHF.R.U64 R6, R10, R24, R11 ;  /* 0x000000180a067219 */ /* 0x002fe2000000120b */
[----:B0-----:R-:W-:Y:S01]  /*5b10*/  VIADD R11, R20, 0xffffffff ;  /* 0xffffffff140b7836 */ /* 0x001fe20000000000 */
[----:B------:R-:W-:Y:S02]  /*5b20*/  SHF.L.U32 R30, R30, R27, RZ ;  /* 0x0000001b1e1e7219 */ /* 0x000fe400000006ff */
[----:B------:R-:W-:Y:S01]  /*5b30*/  LOP3.LUT R5, R21, R32, RZ, 0xc0, !PT ;  /* 0x0000002015057212 */ /* 0x000fe200078ec0ff */
[----:B------:R-:W-:-:S04]  /*5b40*/  IMAD.MOV R10, RZ, RZ, -R6 ;  /* 0x000000ffff0a7224 */ /* 0x000fc800078e0a06 */
[----:B------:R-:W-:Y:S01]  /*5b50*/  IMAD R6, R30, R6, R5 ;  /* 0x000000061e067224 */ /* 0x000fe200078e0205 */
[----:B------:R-:W-:Y:S01]  /*5b60*/  LOP3.LUT R5, R8, R11, RZ, 0xc0, !PT ;  /* 0x0000000b08057212 */ /* 0x000fe200078ec0ff */
[----:B------:R-:W-:Y:S02]  /*5b70*/  @P0 IMAD R7, R9, R23, R4 ;  /* 0x0000001709070224 */ /* 0x000fe400078e0204 */
[----:B--2---:R-:W-:Y:S02]  /*5b80*/  IMAD R4, R10, R26, R25 ;  /* 0x0000001a0a047224 */ /* 0x004fe400078e0219 */
[----:B---3--:R-:W-:Y:S02]  /*5b90*/  IMAD R7, R6, R31, R7 ;  /* 0x0000001f06077224 */ /* 0x008fe400078e0207 */
[----:B------:R-:W-:Y:S02]  /*5ba0*/  IMAD R4, R4, R20, R5 ;  /* 0x0000001404047224 */ /* 0x000fe400078e0205 */
[----:B------:R-:W-:-:S02]  /*5bb0*/  IMAD.MOV.U32 R8, RZ, RZ, 0x1 ;  /* 0x00000001ff087424 */ /* 0x000fc400078e00ff */
[----:B------:R-:W-:Y:S01]  /*5bc0*/  IMAD.MOV.U32 R6, RZ, RZ, R22 ;  /* 0x000000ffff067224 */ /* 0x000fe200078e0016 */
[----:B------:R-:W-:Y:S02]  /*5bd0*/  SEL R20, R4, R7, !P0 ;  /* 0x0000000704147207 */ /* 0x000fe40004000000 */
[----:B------:R-:W-:-:S07]  /*5be0*/  SEL R21, R7, R4, !P0 ;  /* 0x0000000407157207 */ /* 0x000fce0004000000 */
.L_x_167:
[----:B------:R-:W-:-:S08]  /*5bf0*/  NOP ;  /* 0x0000000000007918 */ /* 0x000fd00000000000 */
[----:B------:R-:W0:-:S00]  /*5c00*/  USETMAXREG.DEALLOC.CTAPOOL 0x28 ;  /* 0x00000028000079c8 */ /* 0x000e0000080e0500 */
[----:B0-----:R-:W-:-:S13]  /*5c10*/  ISETP.NE.AND P0, PT, R3, RZ, PT ;  /* 0x000000ff0300720c */ /* 0x001fda0003f05270 */
[----:B------:R-:W-:Y:S05]  /*5c20*/  @P0 EXIT ;  /* 0x000000000000094d */ /* 0x000fea0003800000 */
[----:B------:R-:W-:Y:S01]  /*5c30*/  LOP3.LUT P0, RZ, R8, 0xff, RZ, 0xc0, !PT ;  /* 0x000000ff08ff7812 */ /* 0x000fe2000780c0ff */
[----:B------:R-:W-:Y:S02]  /*5c40*/  IMAD.MOV.U32 R3, RZ, RZ, 0x1 ;  /* 0x00000001ff037424 */ /* 0x000fe400078e00ff */
[----:B------:R-:W-:-:S10]  /*5c50*/  IMAD.MOV.U32 R8, RZ, RZ, RZ ;  /* 0x000000ffff087224 */ /* 0x000fd400078e00ff */
[----:B------:R-:W-:Y:S05]  /*5c60*/  @!P0 BRA `(.L_x_170) ;  /* 0x0000000c00288947 */ /* 0x000fea0003800000 */
[----:B------:R-:W0:Y:S01]  /*5c70*/  LDC R3, c[0x0][0x28c] ;  /* 0x0000a300ff037b82 */ /* 0x000e220000000800 */
[----:B------:R-:W-:Y:S01]  /*5c80*/  ULDC UR5, c[0x0][0x658] ;  /* 0x0001960000057ab9 */ /* 0x000fe20000000800 */
[----:B------:R-:W-:Y:S01]  /*5c90*/  UMOV UR6, 0xffffffff ;  /* 0xffffffff00067882 */ /* 0x000fe20000000000 */
[----:B------:R-:W-:Y:S01]  /*5ca0*/  BSSY B0, `(.L_x_170) ;  /* 0x00000c6000007945 */ /* 0x000fe20003800000 */
[----:B------:R-:W-:Y:S01]  /*5cb0*/  USHF.L.U32 UR6, UR6, UR5, URZ ;  /* 0x0000000506067299 */ /* 0x000fe2000800063f */
[----:B------:R-:W-:Y:S01]  /*5cc0*/  IMAD.MOV.U32 R12, RZ, RZ, 0x1 ;  /* 0x00000001ff0c7424 */ /* 0x000fe200078e00ff */
[----:B------:R-:W-:Y:S01]  /*5cd0*/  LOP3.LUT R9, R18, 0x2, RZ, 0xfc, !PT ;  /* 0x0000000212097812 */ /* 0x000fe200078efcff */
[----:B------:R-:W-:Y:S01]  /*5ce0*/  IMAD.MOV.U32 R8, RZ, RZ, RZ ;  /* 0x000000ffff087224 */ /* 0x000fe200078e00ff */
[----:B------:R-:W1:Y:S01]  /*5cf0*/  S2UR UR8, SR_CgaCtaId ;  /* 0x00000000000879c3 */ /* 0x000e620000008800 */
[----:B------:R-:W-:Y:S01]  /*5d00*/  ULDC UR4, c[0x0][0x600] ;  /* 0x0001800000047ab9 */ /* 0x000fe20000000800 */
[----:B------:R-:W-:Y:S01]  /*5d10*/  UMOV UR7, 0x1 ;  /* 0x0000000100077882 */ /* 0x000fe20000000000 */
[----:B------:R-:W-:-:S02]  /*5d20*/  UIADD3 UR14, UR4, -0x1, URZ ;  /* 0xffffffff040e7890 */ /* 0x000fc4000fffe03f */
[----:B------:R-:W-:Y:S02]  /*5d30*/  USHF.L.U32 UR16, UR7, UR5, URZ ;  /* 0x0000000507107299 */ /* 0x000fe4000800063f */
[----:B------:R-:W-:Y:S01]  /*5d40*/  ULOP3.LUT UR15, URZ, UR6, URZ, 0x33, !UPT ;  /* 0x000000063f0f7292 */ /* 0x000fe2000f8e333f */
[----:B------:R-:W-:Y:S01]  /*5d50*/  ULDC.64 UR20, c[0x0][0x198] ;  /* 0x0000660000147ab9 */ /* 0x000fe20000000a00 */
[----:B0-----:R-:W-:-:S05]  /*5d60*/  VIADD R3, R3, 0x1f ;  /* 0x0000001f03037836 */ /* 0x001fca0000000000 */
[----:B------:R-:W-:Y:S01]  /*5d70*/  SHF.R.S32.HI R4, RZ, 0x1f, R3 ;  /* 0x0000001fff047819 */ /* 0x000fe20000011403 */
[----:B-1----:R-:W-:-:S03]  /*5d80*/  IMAD.U32 R10, RZ, RZ, UR8 ;  /* 0x00000008ff0a7e24 */ /* 0x002fc6000f8e00ff */
[----:B------:R-:W-:Y:S01]  /*5d90*/  LEA.HI R4, R4, R3, RZ, 0x5 ;  /* 0x0000000304047211 */ /* 0x000fe200078f28ff */
[----:B------:R-:W-:-:S03]  /*5da0*/  IMAD.MOV.U32 R3, RZ, RZ, 0x1 ;  /* 0x00000001ff037424 */ /* 0x000fc600078e00ff */
[----:B------:R-:W-:Y:S02]  /*5db0*/  SHF.R.S32.HI R11, RZ, 0x5, R4 ;  /* 0x00000005ff0b7819 */ /* 0x000fe40000011404 */
[----:B------:R-:W-:-:S03]  /*5dc0*/  LEA R13, R10, 0x100, 0xb ;  /* 0x000001000a0d7811 */ /* 0x000fc600078e58ff */
[----:B------:R-:W-:-:S07]  /*5dd0*/  VIADD R19, R11, 0x1 ;  /* 0x000000010b137836 */ /* 0x000fce0000000000 */
.L_x_181:
[----:B------:R-:W-:-:S03]  /*5de0*/  UMOV UR4, 0xffffffff ;  /* 0xffffffff00047882 */ /* 0x000fc60000000000 */
[----:B------:R-:W-:Y:S05]  /*5df0*/  BRA.DIV UR4, `(.L_x_171) ;  /* 0x0000000e04d07947 */ /* 0x000fea000b800000 */
[----:B------:R-:W-:-:S13]  /*5e00*/  ELECT P6, URZ, PT ;  /* 0x00000000003f782f */ /* 0x000fda00038c0000 */
.L_x_193:
[----:B------:R-:W0:Y:S01]  /*5e10*/  LDC R4, c[0x0][0x28c] ;  /* 0x0000a300ff047b82 */ /* 0x000e220000000800 */
[----:B------:R-:W-:Y:S01]  /*5e20*/  BSSY B1, `(.L_x_172) ;  /* 0x000003a000017945 */ /* 0x000fe20003800000 */
[----:B0-----:R-:W-:-:S13]  /*5e30*/  ISETP.LT.OR P6, PT, R4, 0x1, !P6 ;  /* 0x000000010400780c */ /* 0x001fda00077c1670 */
[----:B------:R-:W-:Y:S05]  /*5e40*/  @P6 BRA `(.L_x_173) ;  /* 0x0000000000dc6947 */ /* 0x000fea0003800000 */
[----:B------:R-:W-:Y:S02]  /*5e50*/  IMAD R21, R21, 0x2, R10 ;  /* 0x0000000215157824 */ /* 0x000fe400078e020a */
[----:B------:R-:W-:Y:S02]  /*5e60*/  IMAD.SHL.U32 R22, R20, 0x80, RZ ;  /* 0x0000008014167824 */ /* 0x000fe400078e00ff */
[----:B------:R-:W-:Y:S02]  /*5e70*/  IMAD.MOV.U32 R24, RZ, RZ, RZ ;  /* 0x000000ffff187224 */ /* 0x000fe400078e00ff */
[----:B------:R-:W-:Y:S02]  /*5e80*/  IMAD.MOV.U32 R4, RZ, RZ, R19 ;  /* 0x000000ffff047224 */ /* 0x000fe400078e0013 */
[----:B------:R-:W-:Y:S02]  /*5e90*/  IMAD.MOV.U32 R5, RZ, RZ, R3 ;  /* 0x000000ffff057224 */ /* 0x000fe400078e0003 */
[----:B------:R-:W-:-:S02]  /*5ea0*/  IMAD.MOV.U32 R14, RZ, RZ, R8 ;  /* 0x000000ffff0e7224 */ /* 0x000fc400078e0008 */
[----:B------:R-:W-:-:S07]  /*5eb0*/  IMAD.SHL.U32 R21, R21, 0x40, RZ ;  /* 0x0000004015157824 */ /* 0x000fce00078e00ff */
.L_x_176:
[----:B------:R-:W0:Y:S01]  /*5ec0*/  S2UR UR4, SR_CgaCtaId ;  /* 0x00000000000479c3 */ /* 0x000e220000008800 */
[----:B------:R-:W-:Y:S02]  /*5ed0*/  MOV R7, 0x400 ;  /* 0x0000040000077802 */ /* 0x000fe40000000f00 */
[----:B------:R-:W-:-:S13]  /*5ee0*/  ISETP.NE.AND P1, PT, R0, RZ, PT ;  /* 0x000000ff0000720c */ /* 0x000fda0003f25270 */
[----:B------:R-:W1:Y:S01]  /*5ef0*/  @!P1 LDC R15, c[0x0][0x500] ;  /* 0x00014000ff0f9b82 */ /* 0x000e620000000800 */
[----:B0-----:R-:W-:-:S05]  /*5f00*/  IMAD.U32 R10, RZ, RZ, UR4 ;  /* 0x00000004ff0a7e24 */ /* 0x001fca000f8e00ff */
[----:B------:R-:W-:Y:S02]  /*5f10*/  LEA R23, R10, R7, 0x18 ;  /* 0x000000070a177211 */ /* 0x000fe400078ec0ff */
[----:B------:R-:W-:-:S03]  /*5f20*/  SHF.L.U32 R7, R5, 0x1f, RZ ;  /* 0x0000001f05077819 */ /* 0x000fc600000006ff */
[----:B------:R-:W-:-:S04]  /*5f30*/  IMAD R20, R14, 0x8, R23 ;  /* 0x000000080e147824 */ /* 0x000fc800078e0217 */
[----:B------:R-:W0:Y:S02]  /*5f40*/  SYNCS.PHASECHK.TRANS64.TRYWAIT P0, [R20+URZ+0x28], R7 ;  /* 0x00002807140075a7 */ /* 0x000e24000800017f */
[----:B01----:R-:W-:Y:S05]  /*5f50*/  @!P0 BRA `(.L_x_174) ;  /* 0x0000000c00988947 */ /* 0x003fea0003800000 */
.L_x_194:
[----:B0-----:R-:W-:Y:S01]  /*5f60*/  PRMT R7, R9, 0x9910, RZ ;  /* 0x0000991009077816 */ /* 0x001fe200000000ff */
[----:B------:R0:W-:Y:S03]  /*5f70*/  @!P1 SYNCS.ARRIVE.TRANS64 RZ, [R20+URZ], R15 ;  /* 0x0000000f14ff99a7 */ /* 0x0001e6000800003f */
[----:B------:R-:W-:-:S13]  /*5f80*/  ISETP.NE.AND P0, PT, R7, 0x2, PT ;  /* 0x000000020700780c */ /* 0x000fda0003f05270 */
[----:B0-----:R-:W-:Y:S05]  /*5f90*/  @P0 BRA `(.L_x_175) ;  /* 0x0000000000040947 */ /* 0x001fea0003800000 */
[----:B------:R-:W-:Y:S01]  /*5fa0*/  BPT.TRAP 0x1 ;  /* 0x000000040000795c */ /* 0x000fe20000300000 */
.L_x_175:
[C---:B------:R-:W-:Y:S01]  /*5fb0*/  IMAD R7, R14.reuse, 0x1000, R13 ;  /* 0x000010000e077824 */ /* 0x040fe200078e020d */
[----:B------:R-:W-:Y:S01]  /*5fc0*/  R2UR UR8, R23 ;  /* 0x00000000170872ca */ /* 0x000fe200000e0000 */
[----:B------:R-:W-:Y:S01]  /*5fd0*/  IMAD R23, R14, 0x1000, R23 ;  /* 0x000010000e177824 */ /* 0x000fe200078e0217 */
[----:B------:R-:W-:Y:S01]  /*5fe0*/  R2UR UR17, R21 ;  /* 0x00000000151172ca */ /* 0x000fe200000e0000 */
[----:B------:R-:W-:Y:S01]  /*5ff0*/  VIADD R4, R4, 0xffffffff ;  /* 0xffffffff04047836 */ /* 0x000fe20000000000 */
[----:B------:R-:W-:Y:S01]  /*6000*/  R2UR UR5, R7 ;  /* 0x00000000070572ca */ /* 0x000fe200000e0000 */
[----:B------:R-:W-:Y:S01]  /*6010*/  UIADD3 UR4, UP0, UR20, 0xf0, URZ ;  /* 0x000000f014047890 */ /* 0x000fe2000ff1e03f */
[----:B------:R-:W-:Y:S01]  /*6020*/  R2UR UR11, R23 ;  /* 0x00000000170b72ca */ /* 0x000fe200000e0000 */
[----:B------:R-:W-:Y:S01]  /*6030*/  UIADD3 UR22, UP1, UR20, 0x1f0, URZ ;  /* 0x000001f014167890 */ /* 0x000fe2000ff3e03f */
[----:B------:R-:W-:Y:S01]  /*6040*/  R2UR UR9, R20 ;  /* 0x00000000140972ca */ /* 0x000fe200000e0000 */
[----:B------:R-:W-:Y:S01]  /*6050*/  VIADD R14, R14, 0x1 ;  /* 0x000000010e0e7836 */ /* 0x000fe20000000000 */
[----:B------:R-:W-:Y:S01]  /*6060*/  R2UR UR10, R24 ;  /* 0x00000000180a72ca */ /* 0x000fe200000e0000 */
[----:B------:R-:W-:Y:S01]  /*6070*/  UIADD3.X UR23, URZ, UR21, URZ, UP1, !UPT ;  /* 0x000000153f177290 */ /* 0x000fe20008ffe43f */
[----:B------:R-:W-:Y:S01]  /*6080*/  R2UR UR12, R6 ;  /* 0x00000000060c72ca */ /* 0x000fe200000e0000 */
[----:B------:R-:W-:Y:S01]  /*6090*/  UMOV UR19, 0x30000 ;  /* 0x0003000000137882 */ /* 0x000fe20000000000 */
[----:B------:R-:W-:Y:S01]  /*60a0*/  R2UR UR18, R22 ;  /* 0x00000000161272ca */ /* 0x000fe200000e0000 */
[----:B------:R-:W-:Y:S01]  /*60b0*/  UMOV UR6, 0x0 ;  /* 0x0000000000067882 */ /* 0x000fe20000000000 */
[----:B------:R-:W-:Y:S01]  /*60c0*/  ISETP.GT.AND P1, PT, R4, 0x1, PT ;  /* 0x000000010400780c */ /* 0x000fe20003f24270 */
[----:B------:R-:W-:Y:S01]  /*60d0*/  UIADD3 UR8, UR8, UR5, URZ ;  /* 0x0000000508087290 */ /* 0x000fe2000fffe03f */
[----:B------:R-:W-:Y:S01]  /*60e0*/  ISETP.NE.AND P0, PT, R14, 0x5, PT ;  /* 0x000000050e00780c */ /* 0x000fe20003f05270 */
[----:B------:R-:W-:Y:S01]  /*60f0*/  UIADD3.X UR5, URZ, UR21, URZ, UP0, !UPT ;  /* 0x000000153f057290 */ /* 0x000fe200087fe43f */
[----:B------:R-:W-:Y:S01]  /*6100*/  VIADD R24, R24, 0x20 ;  /* 0x0000002018187836 */ /* 0x000fe20000000000 */
[----:B------:R-:W-:Y:S01]  /*6110*/  UIADD3 UR13, UR11, 0x5100, URZ ;  /* 0x000051000b0d7890 */ /* 0x000fe2000fffe03f */
[----:B------:R-:W-:Y:S01]  /*6120*/  SEL R20, RZ, 0x1, P0 ;  /* 0x00000001ff147807 */ /* 0x000fe20000000000 */
[----:B------:R-:W-:Y:S01]  /*6130*/  UMOV UR7, 0x10000000 ;  /* 0x1000000000077882 */ /* 0x000fe20000000000 */
[----:B------:R-:W-:Y:S01]  /*6140*/  UMOV UR11, UR17 ;  /* 0x00000011000b7c82 */ /* 0x000fe20008000000 */
[----:B------:R-:W-:-:S02]  /*6150*/  SEL R14, R14, RZ, P0 ;  /* 0x000000ff0e0e7207 */ /* 0x000fc40000000000 */
[----:B------:R-:W-:Y:S01]  /*6160*/  LOP3.LUT R5, R5, R20, RZ, 0x3c, !PT ;  /* 0x0000001405057212 */ /* 0x000fe200078e3cff */
[----:B------:R0:W-:Y:S02]  /*6170*/  UTMALDG.3D.MULTICAST [UR8], [UR4], UR19, desc[UR6] ;  /* 0x00000608040073b4 */ /* 0x0001e40008011813 */
[----:B0-----:R-:W-:Y:S01]  /*6180*/  UMOV UR8, UR13 ;  /* 0x0000000d00087c82 */ /* 0x001fe20008000000 */
[----:B------:R-:W-:Y:S02]  /*6190*/  UMOV UR11, UR18 ;  /* 0x00000012000b7c82 */ /* 0x000fe40008000000 */
[----:B------:R0:W-:Y:S02]  /*61a0*/  UTMALDG.3D [UR8], [UR22], desc[UR6] ;  /* 0x00000608160075b4 */ /* 0x0001e40008011000 */
[----:B0-----:R-:W-:Y:S05]  /*61b0*/  @P1 BRA `(.L_x_176) ;  /* 0xfffffffc00401947 */ /* 0x001fea000383ffff */
.L_x_173:
[----:B------:R-:W-:Y:S05]  /*61c0*/  BSYNC B1 ;  /* 0x0000000000017941 */ /* 0x000fea0003800000 */
.L_x_172:
[----:B------:R-:W-:Y:S01]  /*61d0*/  LOP3.LUT P1, RZ, R12, 0xff, RZ, 0xc0, !PT ;  /* 0x000000ff0cff7812 */ /* 0x000fe2000782c0ff */
[C---:B------:R-:W-:Y:S01]  /*61e0*/  IMAD.IADD R7, R11.reuse, 0x1, R8 ;  /* 0x000000010b077824 */ /* 0x040fe200078e0208 */
[----:B------:R-:W-:Y:S01]  /*61f0*/  ULDC.64 UR4, c[0x0][0x650] ;  /* 0x0001940000047ab9 */ /* 0x000fe20000000a00 */
[----:B------:R-:W-:Y:S01]  /*6200*/  ISETP.GE.U32.AND P2, PT, R11, 0x5, PT ;  /* 0x000000050b00780c */ /* 0x000fe20003f46070 */
[----:B------:R-:W-:Y:S01]  /*6210*/  BSSY B1, `(.L_x_177) ;  /* 0x000006c000017945 */ /* 0x000fe20003800000 */
[----:B------:R-:W-:Y:S01]  /*6220*/  IMAD.MOV.U32 R21, RZ, RZ, -0x1 ;  /* 0xffffffffff157424 */ /* 0x000fe200078e00ff */
[----:B------:R-:W-:Y:S01]  /*6230*/  ISETP.GT.U32.AND P0, PT, R7, 0x4, PT ;  /* 0x000000040700780c */ /* 0x000fe20003f04070 */
[----:B------:R-:W-:Y:S01]  /*6240*/  IMAD.MOV.U32 R20, RZ, RZ, -0x1 ;  /* 0xffffffffff147424 */ /* 0x000fe200078e00ff */
[----:B------:R-:W-:Y:S02]  /*6250*/  PRMT R12, RZ, 0x7610, R12 ;  /* 0x00007610ff0c7816 */ /* 0x000fe4000000000c */
[----:B------:R-:W-:-:S03]  /*6260*/  ISETP.LT.U32.AND P0, PT, R11, 0x5, P0 ;  /* 0x000000050b00780c */ /* 0x000fc60000701070 */
[----:B------:R-:W0:Y:S01]  /*6270*/  @P1 S2R R10, SR_CgaCtaId ;  /* 0x00000000000a1919 */ /* 0x000e220000008800 */
[----:B------:R-:W-:-:S04]  /*6280*/  @P1 MOV R5, 0x400 ;  /* 0x0000040000051802 */ /* 0x000fc80000000f00 */
[----:B0-----:R-:W-:Y:S01]  /*6290*/  @P1 LEA R6, R10, R5, 0x18 ;  /* 0x000000050a061211 */ /* 0x001fe200078ec0ff */
[----:B------:R-:W-:Y:S01]  /*62a0*/  IMAD.WIDE.U32 R4, R7, -0x33333333, RZ ;  /* 0xcccccccd07047825 */ /* 0x000fe200078e00ff */
[----:B------:R-:W-:Y:S02]  /*62b0*/  SEL R4, RZ, 0x1, !P0 ;  /* 0x00000001ff047807 */ /* 0x000fe40004000000 */
[----:B------:R0:W-:Y:S01]  /*62c0*/  @P1 SYNCS.ARRIVE.TRANS64.A1T0 RZ, [R6+URZ+0x68], RZ ;  /* 0x000068ff06ff19a7 */ /* 0x0001e2000810003f */
[----:B------:R-:W-:Y:S02]  /*62d0*/  IADD3 R16, P1, R16, UR36, RZ ;  /* 0x0000002410107c10 */ /* 0x000fe4000ff3e0ff */
[----:B------:R-:W-:Y:S02]  /*62e0*/  LOP3.LUT R3, R3, R4, RZ, 0x3c, !PT ;  /* 0x0000000403037212 */ /* 0x000fe400078e3cff */
[----:B------:R-:W-:Y:S02]  /*62f0*/  IADD3.X R17, R17, UR42, RZ, P1, !PT ;  /* 0x0000002a11117c10 */ /* 0x000fe40008ffe4ff */
[----:B------:R-:W-:-:S02]  /*6300*/  ISETP.GE.U32.AND P0, PT, R16, UR4, PT ;  /* 0x0000000410007c0c */ /* 0x000fc4000bf06070 */
[----:B0-----:R-:W-:Y:S02]  /*6310*/  SHF.R.U32.HI R6, RZ, 0x2, R5 ;  /* 0x00000002ff067819 */ /* 0x001fe40000011605 */
[----:B------:R-:W-:Y:S02]  /*6320*/  ISETP.GE.U32.AND.EX P0, PT, R17, UR5, PT, P0 ;  /* 0x0000000511007c0c */ /* 0x000fe4000bf06100 */
[----:B------:R-:W-:Y:S01]  /*6330*/  @P2 LOP3.LUT R3, R3, 0x1, R6, 0x78, !PT ;  /* 0x0000000103032812 */ /* 0x000fe200078e7806 */
[----:B------:R-:W-:Y:S01]  /*6340*/  IMAD R8, R6, -0x5, R7 ;  /* 0xfffffffb06087824 */ /* 0x000fe200078e0207 */
[----:B------:R-:W-:Y:S01]  /*6350*/  PRMT R4, RZ, 0x7610, R4 ;  /* 0x00007610ff047816 */ /* 0x000fe20000000004 */
[----:B------:R-:W-:-:S08]  /*6360*/  IMAD.MOV.U32 R6, RZ, RZ, -0x1 ;  /* 0xffffffffff067424 */ /* 0x000fd000078e00ff */
[----:B------:R-:W-:Y:S05]  /*6370*/  @P0 BRA `(.L_x_178) ;  /* 0x0000000400540947 */ /* 0x000fea0003800000 */
[----:B------:R-:W0:Y:S01]  /*6380*/  S2R R15, SR_CTAID.X ;  /* 0x00000000000f7919 */ /* 0x000e220000002500 */
[----:B------:R-:W-:Y:S01]  /*6390*/  ULDC.64 UR4, c[0x0][0x628] ;  /* 0x00018a0000047ab9 */ /* 0x000fe20000000a00 */
[----:B------:R-:W-:Y:S01]  /*63a0*/  ULDC UR7, c[0x0][0x630] ;  /* 0x00018c0000077ab9 */ /* 0x000fe20000000800 */
[----:B------:R-:W-:Y:S01]  /*63b0*/  ISETP.NE.U32.AND P0, PT, RZ, UR4, PT ;  /* 0x00000004ff007c0c */ /* 0x000fe2000bf05070 */
[----:B------:R-:W1:Y:S01]  /*63c0*/  S2R R20, SR_CTAID.Y ;  /* 0x0000000000147919 */ /* 0x000e620000002600 */
[----:B------:R-:W-:Y:S01]  /*63d0*/  ULDC UR8, c[0x0][0x150] ;  /* 0x0000540000087ab9 */ /* 0x000fe20000000800 */
[----:B------:R-:W-:Y:S01]  /*63e0*/  IMAD.MOV.U32 R4, RZ, RZ, R16 ;  /* 0x000000ffff047224 */ /* 0x000fe200078e0010 */
[----:B------:R-:W-:Y:S01]  /*63f0*/  ISETP.NE.AND.EX P0, PT, RZ, UR5, PT, P0 ;  /* 0x00000005ff007c0c */ /* 0x000fe2000bf05300 */
[----:B------:R-:W-:Y:S01]  /*6400*/  IMAD.MOV.U32 R5, RZ, RZ, R17 ;  /* 0x000000ffff057224 */ /* 0x000fe200078e0011 */
[----:B0-----:R-:W-:-:S11]  /*6410*/  I2FP.F32.U32 R22, R15 ;  /* 0x0000000f00167245 */ /* 0x001fd60000201000 */
[----:B------:R-:W-:Y:S05]  /*6420*/  @!P0 BRA `(.L_x_179) ;  /* 0x0000000000288947 */ /* 0x000fea0003800000 */
[----:B------:R-:W-:Y:S02]  /*6430*/  ULDC UR6, c[0x0][0x634] ;  /* 0x00018d0000067ab9 */ /* 0x000fe40000000800 */
[----:B------:R-:W-:-:S05]  /*6440*/  IADD3 R5, P0, R16, UR6, RZ ;  /* 0x0000000610057c10 */ /* 0x000fca000ff1e0ff */
[----:B------:R-:W-:-:S04]  /*6450*/  IMAD.X R21, RZ, RZ, R17, P0 ;  /* 0x000000ffff157224 */ /* 0x000fc800000e0611 */
[----:B------:R-:W-:-:S04]  /*6460*/  IMAD.WIDE.U32 R6, R21, UR4, RZ ;  /* 0x0000000415067c25 */ /* 0x000fc8000f8e00ff */
[----:B------:R-:W-:-:S04]  /*6470*/  IMAD.WIDE.U32 R6, P0, R5, UR5, R6 ;  /* 0x0000000505067c25 */ /* 0x000fc8000f800006 */
[----:B------:R-:W-:-:S04]  /*6480*/  IMAD.WIDE.U32 R4, R5, UR4, RZ ;  /* 0x0000000405047c25 */ /* 0x000fc8000f8e00ff */
[----:B------:R-:W-:Y:S01]  /*6490*/  IMAD.MOV.U32 R4, RZ, RZ, R7 ;  /* 0x000000ffff047224 */ /* 0x000fe200078e0007 */
[----:B------:R-:W-:Y:S01]  /*64a0*/  IADD3 RZ, P1, R5, R6, RZ ;  /* 0x0000000605ff7210 */ /* 0x000fe20007f3e0ff */
[----:B------:R-:W-:-:S04]  /*64b0*/  IMAD.X R5, RZ, RZ, RZ, P0 ;  /* 0x000000ffff057224 */ /* 0x000fc800000e06ff */
[----:B------:R-:W-:-:S08]  /*64c0*/  IMAD.WIDE.U32.X R4, R21, UR5, R4, P1 ;  /* 0x0000000515047c25 */ /* 0x000fd000088e0404 */
.L_x_179:
[--C-:B------:R-:W-:Y:S01]  /*64d0*/  SHF.R.U64 R14, R4, UR7, R5.reuse ;  /* 0x00000007040e7c19 */ /* 0x100fe20008001205 */
[----:B------:R-:W-:Y:S01]  /*64e0*/  FMUL R22, R22, UR8 ;  /* 0x0000000816167c20 */ /* 0x000fe20008400000 */
[----:B------:R-:W-:Y:S01]  /*64f0*/  SHF.R.U32.HI R4, RZ, UR7, R5 ;  /* 0x00000007ff047c19 */ /* 0x000fe20008011605 */
[----:B------:R-:W0:Y:S01]  /*6500*/  LDC R6, c[0x0][0x144] ;  /* 0x00005100ff067b82 */ /* 0x000e220000000800 */
[----:B------:R-:W-:Y:S01]  /*6510*/  IADD3 R5, P0, RZ, -R14, RZ ;  /* 0x8000000eff057210 */ /* 0x000fe20007f1e0ff */
[----:B------:R-:W-:Y:S01]  /*6520*/  ULDC UR6, c[0x0][0x154] ;  /* 0x0000550000067ab9 */ /* 0x000fe20000000800 */
[----:B-1----:R-:W-:Y:S01]  /*6530*/  I2FP.F32.U32 R7, R20 ;  /* 0x0000001400077245 */ /* 0x002fe20000201000 */
[----:B------:R-:W1:Y:S01]  /*6540*/  F2I.U32.TRUNC.NTZ R22, R22 ;  /* 0x0000001600167305 */ /* 0x000e62000020f000 */
[----:B------:R-:W-:Y:S01]  /*6550*/  ULDC.64 UR4, c[0x0][0x620] ;  /* 0x0001880000047ab9 */ /* 0x000fe20000000a00 */
[----:B------:R-:W-:Y:S01]  /*6560*/  IMAD.X R4, RZ, RZ, ~R4, P0 ;  /* 0x000000ffff047224 */ /* 0x000fe200000e0e04 */
[----:B------:R-:W-:Y:S01]  /*6570*/  ISETP.NE.AND P2, PT, R2, 0x1, PT ;  /* 0x000000010200780c */ /* 0x000fe20003f45270 */
[----:B------:R-:W-:Y:S01]  /*6580*/  FMUL R23, R7, UR6 ;  /* 0x0000000607177c20 */ /* 0x000fe20008400000 */
[----:B------:R-:W2:Y:S01]  /*6590*/  LDC R25, c[0x0][0x148] ;  /* 0x00005200ff197b82 */ /* 0x000ea20000000800 */
[----:B------:R-:W-:Y:S01]  /*65a0*/  IMAD R4, R4, UR4, RZ ;  /* 0x0000000404047c24 */ /* 0x000fe2000f8e02ff */
[----:B------:R-:W-:-:S02]  /*65b0*/  ULDC.64 UR6, c[0x0][0x640] ;  /* 0x0001900000067ab9 */ /* 0x000fc40000000a00 */
[----:B------:R-:W-:Y:S01]  /*65c0*/  ISETP.NE.U32.AND P0, PT, RZ, UR6, PT ;  /* 0x00000006ff007c0c */ /* 0x000fe2000bf05070 */
[----:B------:R-:W3:Y:S01]  /*65d0*/  F2I.U32.TRUNC.NTZ R23, R23 ;  /* 0x0000001700177305 */ /* 0x000ee2000020f000 */
[C---:B------:R-:W-:Y:S02]  /*65e0*/  IMAD R7, R5.reuse, UR5, R4 ;  /* 0x0000000505077c24 */ /* 0x040fe4000f8e0204 */
[----:B------:R-:W-:Y:S01]  /*65f0*/  IMAD.WIDE.U32 R4, R5, UR4, R16 ;  /* 0x0000000405047c25 */ /* 0x000fe2000f8e0010 */
[----:B------:R-:W-:Y:S01]  /*6600*/  ULDC UR4, c[0x0][0x618] ;  /* 0x0001860000047ab9 */ /* 0x000fe20000000800 */
[----:B------:R-:W-:Y:S02]  /*6610*/  ISETP.NE.AND.EX P0, PT, RZ, UR7, PT, P0 ;  /* 0x00000007ff007c0c */ /* 0x000fe4000bf05300 */
[----:B------:R-:W-:Y:S02]  /*6620*/  IMAD.IADD R5, R5, 0x1, R7 ;  /* 0x0000000105057824 */ /* 0x000fe400078e0207 */
[----:B-1----:R-:W-:-:S03]  /*6630*/  IMAD.MOV R22, RZ, RZ, -R22 ;  /* 0x000000ffff167224 */ /* 0x002fc600078e0a16 */
[----:B------:R-:W-:Y:S01]  /*6640*/  SHF.R.U64 R21, R4, UR4, R5 ;  /* 0x0000000404157c19 */ /* 0x000fe20008001205 */
[----:B0-----:R-:W-:Y:S01]  /*6650*/  IMAD R15, R6, R22, R15 ;  /* 0x00000016060f7224 */ /* 0x001fe200078e020f */
[----:B------:R-:W-:Y:S01]  /*6660*/  SHF.R.U32.HI R4, RZ, UR4, R5 ;  /* 0x00000004ff047c19 */ /* 0x000fe20008011605 */
[----:B------:R-:W-:Y:S01]  /*6670*/  ULDC UR4, c[0x0][0x608] ;  /* 0x0001820000047ab9 */ /* 0x000fe20000000800 */
[----:B---3--:R-:W-:Y:S02]  /*6680*/  IMAD.MOV R6, RZ, RZ, -R23 ;  /* 0x000000ffff067224 */ /* 0x008fe400078e0a17 */
[--C-:B------:R-:W-:Y:S02]  /*6690*/  SHF.R.U64 R22, R21, UR4, R4.reuse ;  /* 0x0000000415167c19 */ /* 0x100fe40008001204 */
[----:B------:R-:W-:Y:S01]  /*66a0*/  SHF.R.U32.HI R5, RZ, UR4, R4 ;  /* 0x00000004ff057c19 */ /* 0x000fe20008011604 */
[----:B------:R-:W-:Y:S01]  /*66b0*/  ULDC UR4, c[0x0][0x658] ;  /* 0x0001960000047ab9 */ /* 0x000fe20000000800 */
[----:B--2---:R-:W-:-:S02]  /*66c0*/  @P2 IMAD R15, R25, R6, R20 ;  /* 0x00000006190f2224 */ /* 0x004fc400078e0214 */
[--C-:B------:R-:W-:Y:S02]  /*66d0*/  SHF.R.U64 R20, R22, UR4, R5.reuse ;  /* 0x0000000416147c19 */ /* 0x100fe40008001205 */
[----:B------:R-:W-:-:S03]  /*66e0*/  SHF.R.U32.HI R23, RZ, UR4, R5 ;  /* 0x00000004ff177c19 */ /* 0x000fc60008011605 */
[----:B------:R-:W-:Y:S02]  /*66f0*/  IMAD.MOV.U32 R6, RZ, RZ, R20 ;  /* 0x000000ffff067224 */ /* 0x000fe400078e0014 */
[----:B------:R-:W-:Y:S01]  /*6700*/  IMAD.MOV.U32 R5, RZ, RZ, R23 ;  /* 0x000000ffff057224 */ /* 0x000fe200078e0017 */
[----:B------:R-:W-:Y:S06]  /*6710*/  @!P0 BRA `(.L_x_180) ;  /* 0x00000000002c8947 */ /* 0x000fec0003800000 */
        /* <DEDUP_REMOVED lines=9> */
[----:B------:R-:W-:-:S04]  /*67b0*/  IMAD.WIDE.U32.X R4, R23, UR7, R4, P1 ;  /* 0x0000000717047c25 */ /* 0x000fc800088e0404 */
[----:B------:R-:W-:-:S07]  /*67c0*/  IMAD.MOV.U32 R6, RZ, RZ, R4 ;  /* 0x000000ffff067224 */ /* 0x000fce00078e0004 */
.L_x_180:
[----:B------:R-:W-:Y:S01]  /*67d0*/  ULDC UR4, c[0x0][0x648] ;  /* 0x0001920000047ab9 */ /* 0x000fe20000000800 */
[----:B------:R-:W-:Y:S01]  /*67e0*/  LOP3.LUT R4, R22, UR15, RZ, 0xc0, !PT ;  /* 0x0000000f16047c12 */ /* 0x000fe2000f8ec0ff */
[----:B------:R-:W-:Y:S01]  /*67f0*/  ULDC UR5, c[0x0][0x610] ;  /* 0x0001840000057ab9 */ /* 0x000fe20000000800 */
[----:B------:R-:W-:Y:S01]  /*6800*/  SHF.R.U64 R5, R6, UR4, R5 ;  /* 0x0000000406057c19 */ /* 0x000fe20008001205 */
[----:B------:R-:W-:Y:S01]  /*6810*/  ULDC UR4, c[0x0][0x638] ;  /* 0x00018e0000047ab9 */ /* 0x000fe20000000800 */
[----:B------:R-:W-:-:S03]  /*6820*/  LOP3.LUT R21, R21, UR14, RZ, 0xc0, !PT ;  /* 0x0000000e15157c12 */ /* 0x000fc6000f8ec0ff */
[----:B------:R-:W-:Y:S02]  /*6830*/  IMAD.MOV R7, RZ, RZ, -R5 ;  /* 0x000000ffff077224 */ /* 0x000fe400078e0a05 */
[----:B------:R-:W-:Y:S02]  /*6840*/  IMAD R4, R5, UR16, R4 ;  /* 0x0000001005047c24 */ /* 0x000fe4000f8e0204 */
[----:B------:R-:W-:Y:S01]  /*6850*/  IMAD R20, R7, UR4, R20 ;  /* 0x0000000407147c24 */ /* 0x000fe2000f8e0214 */
[----:B------:R-:W-:Y:S01]  /*6860*/  ULDC UR4, c[0x0][0x600] ;  /* 0x0001800000047ab9 */ /* 0x000fe20000000800 */
[----:B------:R-:W-:Y:S02]  /*6870*/  IMAD R15, R4, UR5, R15 ;  /* 0x00000005040f7c24 */ /* 0x000fe4000f8e020f */
[----:B------:R-:W-:Y:S02]  /*6880*/  IMAD R6, R20, UR4, R21 ;  /* 0x0000000414067c24 */ /* 0x000fe4000f8e0215 */
[----:B------:R-:W-:-:S03]  /*6890*/  IMAD.MOV.U32 R4, RZ, RZ, 0x1 ;  /* 0x00000001ff047424 */ /* 0x000fc600078e00ff */
[----:B------:R-:W-:Y:S02]  /*68a0*/  SEL R20, R6, R15, !P2 ;  /* 0x0000000f06147207 */ /* 0x000fe40005000000 */
[----:B------:R-:W-:Y:S01]  /*68b0*/  SEL R21, R15, R6, !P2 ;  /* 0x000000060f157207 */ /* 0x000fe20005000000 */
[----:B------:R-:W-:-:S07]  /*68c0*/  IMAD.MOV.U32 R6, RZ, RZ, R14 ;  /* 0x000000ffff067224 */ /* 0x000fce00078e000e */
.L_x_178:
[----:B------:R-:W-:Y:S05]  /*68d0*/  BSYNC B1 ;  /* 0x0000000000017941 */ /* 0x000fea0003800000 */
.L_x_177:
[----:B------:R-:W-:-:S13]  /*68e0*/  LOP3.LUT P0, RZ, R4, 0xff, RZ, 0xc0, !PT ;  /* 0x000000ff04ff7812 */ /* 0x000fda000780c0ff */
[----:B------:R-:W-:Y:S05]  /*68f0*/  @P0 BRA `(.L_x_181) ;  /* 0xfffffff400380947 */ /* 0x000fea000383ffff */
[----:B------:R-:W-:Y:S05]  /*6900*/  BSYNC B0 ;  /* 0x0000000000007941 */ /* 0x000fea0003800000 */
.L_x_170:
[----:B------:R-:W-:-:S03]  /*6910*/  UMOV UR4, 0xffffffff ;  /* 0xffffffff00047882 */ /* 0x000fc60000000000 */
[----:B------:R-:W-:Y:S05]  /*6920*/  BRA.DIV UR4, `(.L_x_182) ;  /* 0x0000000604387947 */ /* 0x000fea000b800000 */
[----:B------:R-:W-:-:S13]  /*6930*/  ELECT P6, URZ, PT ;  /* 0x00000000003f782f */ /* 0x000fda00038c0000 */
.L_x_197:
[----:B------:R-:W-:Y:S04]  /*6940*/  BSSY B0, `(.L_x_183) ;  /* 0x0000034000007945 */ /* 0x000fe80003800000 */
[----:B------:R-:W-:Y:S05]  /*6950*/  @!P6 BRA `(.L_x_184) ;  /* 0x0000000000c8e947 */ /* 0x000fea0003800000 */
[----:B------:R-:W-:-:S04]  /*6960*/  LOP3.LUT R18, R18, 0x2, RZ, 0xfc, !PT ;  /* 0x0000000212127812 */ /* 0x000fc800078efcff */
[----:B------:R-:W-:-:S13]  /*6970*/  ISETP.NE.AND P0, PT, R18, 0x3, PT ;  /* 0x000000031200780c */ /* 0x000fda0003f05270 */
[----:B------:R-:W-:Y:S05]  /*6980*/  @!P0 BRA `(.L_x_185) ;  /* 0x0000000000048947 */ /* 0x000fea0003800000 */
[----:B------:R-:W-:Y:S01]  /*6990*/  BPT.TRAP 0x1 ;  /* 0x000000040000795c */ /* 0x000fe20000300000 */
.L_x_185:
[----:B------:R-:W0:Y:S01]  /*69a0*/  S2R R5, SR_CgaCtaId ;  /* 0x0000000000057919 */ /* 0x000e220000008800 */
[----:B------:R-:W-:Y:S02]  /*69b0*/  MOV R0, 0x400 ;  /* 0x0000040000007802 */ /* 0x000fe40000000f00 */
[----:B------:R-:W-:Y:S02]  /*69c0*/  SHF.L.U32 R2, R3, 0x1f, RZ ;  /* 0x0000001f03027819 */ /* 0x000fe400000006ff */
[----:B0-----:R-:W-:-:S05]  /*69d0*/  LEA R5, R5, R0, 0x18 ;  /* 0x0000000005057211 */ /* 0x001fca00078ec0ff */
[----:B------:R-:W-:-:S04]  /*69e0*/  VIADD R5, R5, 0x28 ;  /* 0x0000002805057836 */ /* 0x000fc80000000000 */
[C---:B------:R-:W-:Y:S02]  /*69f0*/  IMAD R7, R8.reuse, 0x8, R5 ;  /* 0x0000000808077824 */ /* 0x040fe400078e0205 */
[----:B------:R-:W-:Y:S02]  /*6a00*/  VIADD R8, R8, 0x1 ;  /* 0x0000000108087836 */ /* 0x000fe40000000000 */
[----:B------:R-:W0:Y:S03]  /*6a10*/  SYNCS.PHASECHK.TRANS64.TRYWAIT P0, [R7+URZ], R2 ;  /* 0x00000002070075a7 */ /* 0x000e26000800017f */
[----:B------:R-:W-:-:S04]  /*6a20*/  ISETP.NE.AND P1, PT, R8, 0x5, PT ;  /* 0x000000050800780c */ /* 0x000fc80003f25270 */
[----:B------:R-:W-:Y:S02]  /*6a30*/  SEL R0, RZ, 0x1, P1 ;  /* 0x00000001ff007807 */ /* 0x000fe40000800000 */
[----:B------:R-:W-:Y:S02]  /*6a40*/  SEL R8, R8, RZ, P1 ;  /* 0x000000ff08087207 */ /* 0x000fe40000800000 */
[----:B------:R-:W-:-:S03]  /*6a50*/  LOP3.LUT R9, R3, R0, RZ, 0x3c, !PT ;  /* 0x0000000003097212 */ /* 0x000fc600078e3cff */
[----:B------:R-:W-:Y:S01]  /*6a60*/  IMAD R6, R8, 0x8, R5 ;  /* 0x0000000808067824 */ /* 0x000fe200078e0205 */
[----:B------:R-:W-:Y:S01]  /*6a70*/  SHF.L.U32 R3, R9, 0x1f, RZ ;  /* 0x0000001f09037819 */ /* 0x000fe200000006ff */
[----:B0-----:R-:W-:Y:S06]  /*6a80*/  @!P0 BRA `(.L_x_186) ;  /* 0x0000000400008947 */ /* 0x001fec0003800000 */
.L_x_198:
[----:B------:R-:W1:Y:S01]  /*6a90*/  SYNCS.PHASECHK.TRANS64.TRYWAIT P0, [R6+URZ], R3 ;  /* 0x00000003060075a7 */ /* 0x000e62000800017f */
[----:B------:R-:W-:-:S05]  /*6aa0*/  VIADD R0, R8, 0x1 ;  /* 0x0000000108007836 */ /* 0x000fca0000000000 */
[----:B------:R-:W-:-:S04]  /*6ab0*/  ISETP.NE.AND P1, PT, R0, 0x5, PT ;  /* 0x000000050000780c */ /* 0x000fc80003f25270 */
[----:B0-----:R-:W-:Y:S02]  /*6ac0*/  SEL R2, RZ, 0x1, P1 ;  /* 0x00000001ff027807 */ /* 0x001fe40000800000 */
[----:B------:R-:W-:Y:S02]  /*6ad0*/  SEL R0, R0, RZ, P1 ;  /* 0x000000ff00007207 */ /* 0x000fe40000800000 */
[----:B------:R-:W-:-:S03]  /*6ae0*/  LOP3.LUT R9, R9, R2, RZ, 0x3c, !PT ;  /* 0x0000000209097212 */ /* 0x000fc600078e3cff */
[----:B------:R-:W-:Y:S01]  /*6af0*/  IMAD R7, R0, 0x8, R5 ;  /* 0x0000000800077824 */ /* 0x000fe200078e0205 */
[----:B------:R-:W-:Y:S01]  /*6b00*/  SHF.L.U32 R4, R9, 0x1f, RZ ;  /* 0x0000001f09047819 */ /* 0x000fe200000006ff */
[----:B-1----:R-:W-:Y:S06]  /*6b10*/  @!P0 BRA `(.L_x_187) ;  /* 0x0000000000f08947 */ /* 0x002fec0003800000 */
.L_x_199:
[----:B------:R-:W1:Y:S01]  /*6b20*/  SYNCS.PHASECHK.TRANS64.TRYWAIT P0, [R7+URZ], R4 ;  /* 0x00000004070075a7 */ /* 0x000e62000800017f */
[----:B------:R-:W-:-:S05]  /*6b30*/  VIADD R0, R0, 0x1 ;  /* 0x0000000100007836 */ /* 0x000fca0000000000 */
[----:B------:R-:W-:-:S04]  /*6b40*/  ISETP.NE.AND P1, PT, R0, 0x5, PT ;  /* 0x000000050000780c */ /* 0x000fc80003f25270 */
[----:B------:R-:W-:Y:S02]  /*6b50*/  SEL R2, RZ, 0x1, P1 ;  /* 0x00000001ff027807 */ /* 0x000fe40000800000 */
[----:B------:R-:W-:Y:S02]  /*6b60*/  SEL R0, R0, RZ, P1 ;  /* 0x000000ff00007207 */ /* 0x000fe40000800000 */
[----:B------:R-:W-:-:S03]  /*6b70*/  LOP3.LUT R9, R9, R2, RZ, 0x3c, !PT ;  /* 0x0000000209097212 */ /* 0x000fc600078e3cff */
[----:B0-----:R-:W-:Y:S01]  /*6b80*/  IMAD R6, R0, 0x8, R5 ;  /* 0x0000000800067824 */ /* 0x001fe200078e0205 */
[----:B------:R-:W-:Y:S01]  /*6b90*/  SHF.L.U32 R3, R9, 0x1f, RZ ;  /* 0x0000001f09037819 */ /* 0x000fe200000006ff */
[----:B-1----:R-:W-:Y:S06]  /*6ba0*/  @!P0 BRA `(.L_x_188) ;  /* 0x0000000000e08947 */ /* 0x002fec0003800000 */
.L_x_200:
[----:B------:R-:W1:Y:S01]  /*6bb0*/  SYNCS.PHASECHK.TRANS64.TRYWAIT P0, [R6+URZ], R3 ;  /* 0x00000003060075a7 */ /* 0x000e62000800017f */
[----:B------:R-:W-:-:S05]  /*6bc0*/  VIADD R0, R0, 0x1 ;  /* 0x0000000100007836 */ /* 0x000fca0000000000 */
[----:B------:R-:W-:-:S04]  /*6bd0*/  ISETP.NE.AND P1, PT, R0, 0x5, PT ;  /* 0x000000050000780c */ /* 0x000fc80003f25270 */
[----:B------:R-:W-:Y:S02]  /*6be0*/  SEL R2, RZ, 0x1, P1 ;  /* 0x00000001ff027807 */ /* 0x000fe40000800000 */
[----:B------:R-:W-:Y:S02]  /*6bf0*/  SEL R0, R0, RZ, P1 ;  /* 0x000000ff00007207 */ /* 0x000fe40000800000 */
[----:B------:R-:W-:Y:S01]  /*6c00*/  LOP3.LUT R2, R9, R2, RZ, 0x3c, !PT ;  /* 0x0000000209027212 */ /* 0x000fe200078e3cff */
[----:B-1----:R-:W-:Y:S06]  /*6c10*/  @!P0 BRA `(.L_x_189) ;  /* 0x0000000000d88947 */ /* 0x002fec0003800000 */
.L_x_201:
[----:B------:R-:W-:Y:S01]  /*6c20*/  IMAD R5, R0, 0x8, R5 ;  /* 0x0000000800057824 */ /* 0x000fe200078e0205 */
[----:B------:R-:W-:-:S07]  /*6c30*/  SHF.L.U32 R0, R2, 0x1f, RZ ;  /* 0x0000001f02007819 */ /* 0x000fce00000006ff */
.L_x_190:
[----:B--2---:R2:W3:Y:S02]  /*6c40*/  SYNCS.PHASECHK.TRANS64.TRYWAIT P0, [R5+URZ], R0 ;  /* 0x00000000050075a7 */ /* 0x0044e4000800017f */
[----:B---3--:R-:W-:Y:S05]  /*6c50*/  @!P0 NANOSLEEP.SYNCS 0x989680 ;  /* 0x009896800000895d */ /* 0x008fea0003900000 */
[----:B------:R-:W3:Y:S02]  /*6c60*/  @!P0 SYNCS.PHASECHK.TRANS64 P0, [R5+URZ], R0 ;  /* 0x00000000050085a7 */ /* 0x000ee4000800007f */
[----:B---3--:R-:W-:Y:S05]  /*6c70*/  @!P0 BRA `(.L_x_190) ;  /* 0xfffffffc00f08947 */ /* 0x008fea000383ffff */
.L_x_184:
[----:B------:R-:W-:Y:S05]  /*6c80*/  BSYNC B0 ;  /* 0x0000000000007941 */ /* 0x000fea0003800000 */
.L_x_183:
[----:B------:R-:W-:Y:S05]  /*6c90*/  EXIT ;  /* 0x000000000000794d */ /* 0x000fea0003800000 */
.L_x_21:
[----:B-1----:R1:W2:Y:S02]  /*6ca0*/  SYNCS.PHASECHK.TRANS64.TRYWAIT P1, [R3+URZ], R0 ;  /* 0x00000000030075a7 */ /* 0x0022a4000802017f */
[----:B--2---:R-:W-:Y:S05]  /*6cb0*/  @!P1 NANOSLEEP.SYNCS 0x989680 ;  /* 0x009896800000995d */ /* 0x004fea0003900000 */
[----:B------:R-:W2:Y:S02]  /*6cc0*/  @!P1 SYNCS.PHASECHK.TRANS64 P1, [R3+URZ], R0 ;  /* 0x00000000030095a7 */ /* 0x000ea4000802007f */
[----:B--2---:R-:W-:Y:S05]  /*6cd0*/  @!P1 BRA `(.L_x_21) ;  /* 0xfffffffc00f09947 */ /* 0x004fea000383ffff */
[----:B------:R-:W-:Y:S05]  /*6ce0*/  BRA `(.L_x_20) ;  /* 0xffffffa8008c7947 */ /* 0x000fea000383ffff */
.L_x_26:
[----:B-1----:R1:W2:Y:S02]  /*6cf0*/  SYNCS.PHASECHK.TRANS64.TRYWAIT P1, [R5+URZ], R4 ;  /* 0x00000004050075a7 */ /* 0x0022a4000802017f */
[----:B--2---:R-:W-:Y:S05]  /*6d00*/  @!P1 NANOSLEEP.SYNCS 0x989680 ;  /* 0x009896800000995d */ /* 0x004fea0003900000 */
[----:B------:R-:W2:Y:S02]  /*6d10*/  @!P1 SYNCS.PHASECHK.TRANS64 P1, [R5+URZ], R4 ;  /* 0x00000004050095a7 */ /* 0x000ea4000802007f */
[----:B--2---:R-:W-:Y:S05]  /*6d20*/  @!P1 BRA `(.L_x_26) ;  /* 0xfffffffc00f09947 */ /* 0x004fea000383ffff */
[----:B------:R-:W-:Y:S05]  /*6d30*/  BRA `(.L_x_25) ;  /* 0xffffffac000c7947 */ /* 0x000fea000383ffff */
.L_x_171:
[----:B------:R-:W-:Y:S01]  /*6d40*/  BSSY B1, `(.L_x_191) ;  /* 0x0000006000017945 */ /* 0x000fe20003800000 */
[----:B------:R-:W-:-:S07]  /*6d50*/  IMAD.MOV.U32 R15, RZ, RZ, -0x1 ;  /* 0xffffffffff0f7424 */ /* 0x000fce00078e00ff */
[----:B------:R-:W-:Y:S05]  /*6d60*/  WARPSYNC.COLLECTIVE R15, `(.L_x_192) ;  /* 0x000000000f0c7348 */ /* 0x000fea0003c00000 */
[----:B------:R-:W-:Y:S02]  /*6d70*/  ELECT P6, UR62, PT ;  /* 0x00000000003e782f */ /* 0x000fe400038c0000 */
[----:B------:R-:W-:Y:S01]  /*6d80*/  MOV R14, UR62 ;  /* 0x0000003e000e7c02 */ /* 0x000fe20008000f00 */
[----:B------:R-:W-:Y:S10]  /*6d90*/  ENDCOLLECTIVE ;  /* 0x000000000000791b */ /* 0x000ff40003800000 */
.L_x_192:
[----:B------:R-:W-:Y:S05]  /*6da0*/  BSYNC B1 ;  /* 0x0000000000017941 */ /* 0x000fea0003800000 */
.L_x_191:
[----:B------:R-:W-:Y:S05]  /*6db0*/  BRA `(.L_x_193) ;  /* 0xfffffff000147947 */ /* 0x000fea000383ffff */
.L_x_174:
[----:B0-----:R0:W1:Y:S02]  /*6dc0*/  SYNCS.PHASECHK.TRANS64.TRYWAIT P0, [R20+URZ+0x28], R7 ;  /* 0x00002807140075a7 */ /* 0x001064000800017f */
[----:B-1----:R-:W-:Y:S05]  /*6dd0*/  @!P0 NANOSLEEP.SYNCS 0x989680 ;  /* 0x009896800000895d */ /* 0x002fea0003900000 */
[----:B------:R-:W1:Y:S02]  /*6de0*/  @!P0 SYNCS.PHASECHK.TRANS64 P0, [R20+URZ+0x28], R7 ;  /* 0x00002807140085a7 */ /* 0x000e64000800007f */
[----:B-1----:R-:W-:Y:S05]  /*6df0*/  @!P0 BRA `(.L_x_174) ;  /* 0xfffffffc00f08947 */ /* 0x002fea000383ffff */
[----:B------:R-:W-:Y:S05]  /*6e00*/  BRA `(.L_x_194) ;  /* 0xfffffff000547947 */ /* 0x000fea000383ffff */
.L_x_182:
[----:B------:R-:W-:Y:S01]  /*6e10*/  BSSY B0, `(.L_x_195) ;  /* 0x0000006000007945 */ /* 0x000fe20003800000 */
[----:B------:R-:W-:-:S07]  /*6e20*/  IMAD.MOV.U32 R15, RZ, RZ, -0x1 ;  /* 0xffffffffff0f7424 */ /* 0x000fce00078e00ff */
[----:B------:R-:W-:Y:S05]  /*6e30*/  WARPSYNC.COLLECTIVE R15, `(.L_x_196) ;  /* 0x000000000f0c7348 */ /* 0x000fea0003c00000 */
[----:B------:R-:W-:Y:S02]  /*6e40*/  ELECT P6, UR62, PT ;  /* 0x00000000003e782f */ /* 0x000fe400038c0000 */
[----:B------:R-:W-:Y:S01]  /*6e50*/  MOV R14, UR62 ;  /* 0x0000003e000e7c02 */ /* 0x000fe20008000f00 */
[----:B------:R-:W-:Y:S10]  /*6e60*/  ENDCOLLECTIVE ;  /* 0x000000000000791b */ /* 0x000ff40003800000 */
.L_x_196:
[----:B------:R-:W-:Y:S05]  /*6e70*/  BSYNC B0 ;  /* 0x0000000000007941 */ /* 0x000fea0003800000 */
.L_x_195:
[----:B------:R-:W-:Y:S05]  /*6e80*/  BRA `(.L_x_197) ;  /* 0xfffffff800ac7947 */ /* 0x000fea000383ffff */
.L_x_186:
[----:B0-----:R0:W1:Y:S02]  /*6e90*/  SYNCS.PHASECHK.TRANS64.TRYWAIT P0, [R7+URZ], R2 ;  /* 0x00000002070075a7 */ /* 0x001064000800017f */
[----:B-1----:R-:W-:Y:S05]  /*6ea0*/  @!P0 NANOSLEEP.SYNCS 0x989680 ;  /* 0x009896800000895d */ /* 0x002fea0003900000 */
[----:B------:R-:W1:Y:S02]  /*6eb0*/  @!P0 SYNCS.PHASECHK.TRANS64 P0, [R7+URZ], R2 ;  /* 0x00000002070085a7 */ /* 0x000e64000800007f */
[----:B-1----:R-:W-:Y:S05]  /*6ec0*/  @!P0 BRA `(.L_x_186) ;  /* 0xfffffffc00f08947 */ /* 0x002fea000383ffff */
[----:B------:R-:W-:Y:S05]  /*6ed0*/  BRA `(.L_x_198) ;  /* 0xfffffff800ec7947 */ /* 0x000fea000383ffff */
.L_x_187:
[----:B0-----:R0:W1:Y:S02]  /*6ee0*/  SYNCS.PHASECHK.TRANS64.TRYWAIT P0, [R6+URZ], R3 ;  /* 0x00000003060075a7 */ /* 0x001064000800017f */
[----:B-1----:R-:W-:Y:S05]  /*6ef0*/  @!P0 NANOSLEEP.SYNCS 0x989680 ;  /* 0x009896800000895d */ /* 0x002fea0003900000 */
[----:B------:R-:W1:Y:S02]  /*6f00*/  @!P0 SYNCS.PHASECHK.TRANS64 P0, [R6+URZ], R3 ;  /* 0x00000003060085a7 */ /* 0x000e64000800007f */
[----:B-1----:R-:W-:Y:S05]  /*6f10*/  @!P0 BRA `(.L_x_187) ;  /* 0xfffffffc00f08947 */ /* 0x002fea000383ffff */
[----:B------:R-:W-:Y:S05]  /*6f20*/  BRA `(.L_x_199) ;  /* 0xfffffff800fc7947 */ /* 0x000fea000383ffff */
.L_x_188:
[----:B0-----:R0:W1:Y:S02]  /*6f30*/  SYNCS.PHASECHK.TRANS64.TRYWAIT P0, [R7+URZ], R4 ;  /* 0x00000004070075a7 */ /* 0x001064000800017f */
[----:B-1----:R-:W-:Y:S05]  /*6f40*/  @!P0 NANOSLEEP.SYNCS 0x989680 ;  /* 0x009896800000895d */ /* 0x002fea0003900000 */
[----:B------:R-:W1:Y:S02]  /*6f50*/  @!P0 SYNCS.PHASECHK.TRANS64 P0, [R7+URZ], R4 ;  /* 0x00000004070085a7 */ /* 0x000e64000800007f */
[----:B-1----:R-:W-:Y:S05]  /*6f60*/  @!P0 BRA `(.L_x_188) ;  /* 0xfffffffc00f08947 */ /* 0x002fea000383ffff */
[----:B------:R-:W-:Y:S05]  /*6f70*/  BRA `(.L_x_200) ;  /* 0xfffffffc000c7947 */ /* 0x000fea000383ffff */
.L_x_189:
[----:B-1----:R1:W2:Y:S02]  /*6f80*/  SYNCS.PHASECHK.TRANS64.TRYWAIT P0, [R6+URZ], R3 ;  /* 0x00000003060075a7 */ /* 0x0022a4000800017f */
[----:B--2---:R-:W-:Y:S05]  /*6f90*/  @!P0 NANOSLEEP.SYNCS 0x989680 ;  /* 0x009896800000895d */ /* 0x004fea0003900000 */
[----:B------:R-:W2:Y:S02]  /*6fa0*/  @!P0 SYNCS.PHASECHK.TRANS64 P0, [R6+URZ], R3 ;  /* 0x00000003060085a7 */ /* 0x000ea4000800007f */
[----:B--2---:R-:W-:Y:S05]  /*6fb0*/  @!P0 BRA `(.L_x_189) ;  /* 0xfffffffc00f08947 */ /* 0x004fea000383ffff */
[----:B------:R-:W-:Y:S05]  /*6fc0*/  BRA `(.L_x_201) ;  /* 0xfffffffc00147947 */ /* 0x000fea000383ffff */
.L_x_202:
[----:B------:R-:W-:-:S00]  /*6fd0*/  BRA `(.L_x_202) ;  /* 0xfffffffc00fc7947 */ /* 0x000fc0000383ffff */
[----:B------:R-:W-:-:S00]  /*6fe0*/  NOP ;  /* 0x0000000000007918 */ /* 0x000fc00000000000 */
        /* <DEDUP_REMOVED lines=9> */
.L_x_203:


//--------------------- .nv.global.init           --------------------------
	.section	.nv.global.init,"aw",@progbits
.nv.global.init:
	.type		$str$22,@object
	.size		$str$22,($str$23 - $str$22)
$str$22:
        /*0000*/ 	.byte	0x6b, 0x5f, 0x74, 0x69, 0x6c, 0x65, 0x5f, 0x63, 0x6f, 0x75, 0x6e, 0x74, 0x20, 0x3e, 0x3d, 0x20
        /*0010*/ 	.byte	0x31, 0x00
	.type		$str$23,@object
	.size		$str$23,(__unnamed_1 - $str$23)
$str$23:
        /*0012*/ 	.byte	0x2f, 0x74, 0x6d, 0x70, 0x2f, 0x63, 0x75, 0x74, 0x6c, 0x61, 0x73, 0x73, 0x5f, 0x73, 0x77, 0x65
        /*0022*/ 	.byte	0x65, 0x70, 0x5f, 0x73, 0x72, 0x63, 0x2f, 0x69, 0x6e, 0x63, 0x6c, 0x75, 0x64, 0x65, 0x2f, 0x63
        /*0032*/ 	.byte	0x75, 0x74, 0x6c, 0x61, 0x73, 0x73, 0x2f, 0x67, 0x65, 0x6d, 0x6d, 0x2f, 0x63, 0x6f, 0x6c, 0x6c
        /*0042*/ 	.byte	0x65, 0x63, 0x74, 0x69, 0x76, 0x65, 0x2f, 0x73, 0x6d, 0x39, 0x30, 0x5f, 0x6d, 0x6d, 0x61, 0x5f
        /*0052*/ 	.byte	0x74, 0x6d, 0x61, 0x5f, 0x67, 0x6d, 0x6d, 0x61, 0x5f, 0x73, 0x73, 0x5f, 0x77, 0x61, 0x72, 0x70
        /*0062*/ 	.byte	0x73, 0x70, 0x65, 0x63, 0x69, 0x61, 0x6c, 0x69, 0x7a, 0x65, 0x64, 0x2e, 0x68, 0x70, 0x70, 0x00
	.type		__unnamed_1,@object
	.size		__unnamed_1,(.L_0 - __unnamed_1)
__unnamed_1:
        /*0072*/ 	.byte	0x76, 0x6f, 0x69, 0x64, 0x20, 0x63, 0x75, 0x74, 0x6c, 0x61, 0x73, 0x73, 0x3a, 0x3a, 0x67, 0x65
        /* <DEDUP_REMOVED lines=172> */
        /*0b42*/ 	.byte	0x64, 0x65, 0x6e, 0x74, 0x69, 0x74, 0x79, 0x5d, 0x00
.L_0:


//--------------------- .nv.shared._ZN7cutlass13device_kernelINS_4gemm6kernel13GemmUniversalIN4cute5tupleIJiiiiEEENS1_10collective13CollectiveMmaINS1_34MainloopSm90TmaGmmaWarpSpecializedILi5ENS5_IJNS4_1CILi1EEENSA_ILi2EEESB_EEENS1_35KernelTmaWarpSpecializedCooperativeEEENS5_IJNSA_ILi128EEESG_NSA_ILi32EEEEEEaNS5_IJlSB_lEEEaSJ_NS4_8TiledMMAINS4_8MMA_AtomIJNS4_4SM904GMMA27MMA_64x128x32_S32S8S8_SS_TNEEEENS4_6LayoutINS5_IJSC_SB_SB_EEENS5_IJSB_NSA_ILi0EEESS_EEEEENS5_IJNS4_10UnderscoreESV_SV_EEEEENS4_23SM90_TMA_LOAD_MULTICASTENS4_14ComposedLayoutINS4_7SwizzleILi1ELi4ELi3EEENS4_18smem_ptr_flag_bitsILi8EEENSQ_INS5_IJNSA_ILi8EEESH_EEENS5_IJSH_SB_EEEEEEEvNS4_8identityENS4_13SM90_TMA_LOADES18_vS19_EENS_8epilogue10collective6detail29Sm90TmaWarpSpecializedAdapterINS1D_15DefaultEpilogueIaSJ_SJ_NS1C_6thread17LinearCombinationIaLi1EiiLNS1H_9ScaleType4KindE0ELNS_15FloatRoundStyleE2EaEENS1_15EpilogueDefaultEEEEEvvEEEEvNT_6ParamsE --------------------------
	.section	.nv.shared._ZN7cutlass13device_kernelINS_4gemm6kernel13GemmUniversalIN4cute5tupleIJiiiiEEENS1_10collective13CollectiveMmaINS1_34MainloopSm90TmaGmmaWarpSpecializedILi5ENS5_IJNS4_1CILi1EEENSA_ILi2EEESB_EEENS1_35KernelTmaWarpSpecializedCooperativeEEENS5_IJNSA_ILi128EEESG_NSA_ILi32EEEEEEaNS5_IJlSB_lEEEaSJ_NS4_8TiledMMAINS4_8MMA_AtomIJNS4_4SM904GMMA27MMA_64x128x32_S32S8S8_SS_TNEEEENS4_6LayoutINS5_IJSC_SB_SB_EEENS5_IJSB_NSA_ILi0EEESS_EEEEENS5_IJNS4_10UnderscoreESV_SV_EEEEENS4_23SM90_TMA_LOAD_MULTICASTENS4_14ComposedLayoutINS4_7SwizzleILi1ELi4ELi3EEENS4_18smem_ptr_flag_bitsILi8EEENSQ_INS5_IJNSA_ILi8EEESH_EEENS5_IJSH_SB_EEEEEEEvNS4_8identityENS4_13SM90_TMA_LOADES18_vS19_EENS_8epilogue10collective6detail29Sm90TmaWarpSpecializedAdapterINS1D_15DefaultEpilogueIaSJ_SJ_NS1C_6thread17LinearCombinationIaLi1EiiLNS1H_9ScaleType4KindE0ELNS_15FloatRoundStyleE2EaEENS1_15EpilogueDefaultEEEEEvvEEEEvNT_6ParamsE,"aw",@nobits
	.sectionflags	@""
	.align	16
	.zero		1024


//--------------------- .nv.shared.reserved.0     --------------------------
	.section	.nv.shared.reserved.0,"aw",@nobits
	.weak		__nv_reservedSMEM_offset_0_alias
	.size		__nv_reservedSMEM_offset_0_alias, 0, 0
	.other		__nv_reservedSMEM_offset_0_alias,@"STO_CUDA_RESERVED_SHARED STV_DEFAULT"
__nv_reservedSMEM_offset_0_alias:
	.zero		0


//--------------------- .nv.global                --------------------------
	.section	.nv.global,"aw",@nobits
.nv.global:
	.type		_ZN39_INTERNAL_184205e2_4_k_cu_0894eb85_48484cute1_E,@object
	.size		_ZN39_INTERNAL_184205e2_4_k_cu_0894eb85_48484cute1_E,(_ZN39_INTERNAL_184205e2_4_k_cu_0894eb85_48484cuda3std3__45__cpo6cbeginE - _ZN39_INTERNAL_184205e2_4_k_cu_0894eb85_48484cute1_E)
_ZN39_INTERNAL_184205e2_4_k_cu_0894eb85_48484cute1_E:
	.zero		1
	.type		_ZN39_INTERNAL_184205e2_4_k_cu_0894eb85_48484cuda3std3__45__cpo6cbeginE,@object
	.size		_ZN39_INTERNAL_184205e2_4_k_cu_0894eb85_48484cuda3std3__45__cpo6cbeginE,(_ZN39_INTERNAL_184205e2_4_k_cu_0894eb85_48484cuda3std3__48in_placeE - _ZN39_INTERNAL_184205e2_4_k_cu_0894eb85_48484cuda3std3__45__cpo6cbeginE)
_ZN39_INTERNAL_184205e2_4_k_cu_0894eb85_48484cuda3std3__45__cpo6cbeginE:
	.zero		1
	.type		_ZN39_INTERNAL_184205e2_4_k_cu_0894eb85_48484cuda3std3__48in_placeE,@object
	.size		_ZN39_INTERNAL_184205e2_4_k_cu_0894eb85_48484cuda3std3__48in_placeE,(_ZN39_INTERNAL_184205e2_4_k_cu_0894eb85_48484cuda3std6ranges3__45__cpo9iter_moveE - _ZN39_INTERNAL_184205e2_4_k_cu_0894eb85_48484cuda3std3__48in_placeE)
_ZN39_INTERNAL_184205e2_4_k_cu_0894eb85_48484cuda3std3__48in_placeE:
	.zero		1
	.type		_ZN39_INTERNAL_184205e2_4_k_cu_0894eb85_48484cuda3std6ranges3__45__cpo9iter_moveE,@object
	.size		_ZN39_INTERNAL_184205e2_4_k_cu_0894eb85_48484cuda3std6ranges3__45__cpo9iter_moveE,(_ZN39_INTERNAL_184205e2_4_k_cu_0894eb85_48484cuda3std3__45__cpo5beginE - _ZN39_INTERNAL_184205e2_4_k_cu_0894eb85_48484cuda3std6ranges3__45__cpo9iter_moveE)
_ZN39_INTERNAL_184205e2_4_k_cu_0894eb85_48484cuda3std6ranges3__45__cpo9iter_moveE:
	.zero		1
	.type		_ZN39_INTERNAL_184205e2_4_k_cu_0894eb85_48484cuda3std3__45__cpo5beginE,@object
	.size		_ZN39_INTERNAL_184205e2_4_k_cu_0894eb85_48484cuda3std3__45__cpo5beginE,(_ZN39_INTERNAL_184205e2_4_k_cu_0894eb85_48484cuda3std3__441_GLOBAL__N__184205e2_4_k_cu_0894eb85_48486ignoreE - _ZN39_INTERNAL_184205e2_4_k_cu_0894eb85_48484cuda3std3__45__cpo5beginE)
_ZN39_INTERNAL_184205e2_4_k_cu_0894eb85_48484cuda3std3__45__cpo5beginE:
	.zero		1
	.type		_ZN39_INTERNAL_184205e2_4_k_cu_0894eb85_48484cuda3std3__441_GLOBAL__N__184205e2_4_k_cu_0894eb85_48486ignoreE,@object
	.size		_ZN39_INTERNAL_184205e2_4_k_cu_0894eb85_48484cuda3std3__441_GLOBAL__N__184205e2_4_k_cu_0894eb85_48486ignoreE,(_ZN39_INTERNAL_184205e2_4_k_cu_0894eb85_48484cute7productE - _ZN39_INTERNAL_184205e2_4_k_cu_0894eb85_48484cuda3std3__441_GLOBAL__N__184205e2_4_k_cu_0894eb85_48486ignoreE)
_ZN39_INTERNAL_184205e2_4_k_cu_0894eb85_48484cuda3std3__441_GLOBAL__N__184205e2_4_k_cu_0894eb85_48486ignoreE:
	.zero		1
	.type		_ZN39_INTERNAL_184205e2_4_k_cu_0894eb85_48484cute7productE,@object
	.size		_ZN39_INTERNAL_184205e2_4_k_cu_0894eb85_48484cute7productE,(_ZN39_INTERNAL_184205e2_4_k_cu_0894eb85_48484cuda3std3__45__cpo3endE - _ZN39_INTERNAL_184205e2_4_k_cu_0894eb85_48484cute7productE)
_ZN39_INTERNAL_184205e2_4_k_cu_0894eb85_48484cute7productE:
	.zero		1
	.type		_ZN39_INTERNAL_184205e2_4_k_cu_0894eb85_48484cuda3std3__45__cpo3endE,@object
	.size		_ZN39_INTERNAL_184205e2_4_k_cu_0894eb85_48484cuda3std3__45__cpo3endE,(_ZN39_INTERNAL_184205e2_4_k_cu_0894eb85_48484cuda3std3__419piecewise_constructE - _ZN39_INTERNAL_184205e2_4_k_cu_0894eb85_48484cuda3std3__45__cpo3endE)
_ZN39_INTERNAL_184205e2_4_k_cu_0894eb85_48484cuda3std3__45__cpo3endE:
	.zero		1
	.type		_ZN39_INTERNAL_184205e2_4_k_cu_0894eb85_48484cuda3std3__419piecewise_constructE,@object
	.size		_ZN39_INTERNAL_184205e2_4_k_cu_0894eb85_48484cuda3std3__419piecewise_constructE,(_ZN39_INTERNAL_184205e2_4_k_cu_0894eb85_48484cuda3std3__45__cpo4cendE - _ZN39_INTERNAL_184205e2_4_k_cu_0894eb85_48484cuda3std3__419piecewise_constructE)
_ZN39_INTERNAL_184205e2_4_k_cu_0894eb85_48484cuda3std3__419piecewise_constructE:
	.zero		1
	.type		_ZN39_INTERNAL_184205e2_4_k_cu_0894eb85_48484cuda3std3__45__cpo4cendE,@object
	.size		_ZN39_INTERNAL_184205e2_4_k_cu_0894eb85_48484cuda3std3__45__cpo4cendE,(_ZN39_INTERNAL_184205e2_4_k_cu_0894eb85_48484cuda3std6ranges3__45__cpo4swapE - _ZN39_INTERNAL_184205e2_4_k_cu_0894eb85_48484cuda3std3__45__cpo4cendE)
_ZN39_INTERNAL_184205e2_4_k_cu_0894eb85_48484cuda3std3__45__cpo4cendE:
	.zero		1
	.type		_ZN39_INTERNAL_184205e2_4_k_cu_0894eb85_48484cuda3std6ranges3__45__cpo4swapE,@object
	.size		_ZN39_INTERNAL_184205e2_4_k_cu_0894eb85_48484cuda3std6ranges3__45__cpo4swapE,(.L_8 - _ZN39_INTERNAL_184205e2_4_k_cu_0894eb85_48484cuda3std6ranges3__45__cpo4swapE)
_ZN39_INTERNAL_184205e2_4_k_cu_0894eb85_48484cuda3std6ranges3__45__cpo4swapE:
	.zero		1
.L_8:


//--------------------- .nv.constant0._ZN7cutlass13device_kernelINS_4gemm6kernel13GemmUniversalIN4cute5tupleIJiiiiEEENS1_10collective13CollectiveMmaINS1_34MainloopSm90TmaGmmaWarpSpecializedILi5ENS5_IJNS4_1CILi1EEENSA_ILi2EEESB_EEENS1_35KernelTmaWarpSpecializedCooperativeEEENS5_IJNSA_ILi128EEESG_NSA_ILi32EEEEEEaNS5_IJlSB_lEEEaSJ_NS4_8TiledMMAINS4_8MMA_AtomIJNS4_4SM904GMMA27MMA_64x128x32_S32S8S8_SS_TNEEEENS4_6LayoutINS5_IJSC_SB_SB_EEENS5_IJSB_NSA_ILi0EEESS_EEEEENS5_IJNS4_10UnderscoreESV_SV_EEEEENS4_23SM90_TMA_LOAD_MULTICASTENS4_14ComposedLayoutINS4_7SwizzleILi1ELi4ELi3EEENS4_18smem_ptr_flag_bitsILi8EEENSQ_INS5_IJNSA_ILi8EEESH_EEENS5_IJSH_SB_EEEEEEEvNS4_8identityENS4_13SM90_TMA_LOADES18_vS19_EENS_8epilogue10collective6detail29Sm90TmaWarpSpecializedAdapterINS1D_15DefaultEpilogueIaSJ_SJ_NS1C_6thread17LinearCombinationIaLi1EiiLNS1H_9ScaleType4KindE0ELNS_15FloatRoundStyleE2EaEENS1_15EpilogueDefaultEEEEEvvEEEEvNT_6ParamsE --------------------------
	.section	.nv.constant0._ZN7cutlass13device_kernelINS_4gemm6kernel13GemmUniversalIN4cute5tupleIJiiiiEEENS1_10collective13CollectiveMmaINS1_34MainloopSm90TmaGmmaWarpSpecializedILi5ENS5_IJNS4_1CILi1EEENSA_ILi2EEESB_EEENS1_35KernelTmaWarpSpecializedCooperativeEEENS5_IJNSA_ILi128EEESG_NSA_ILi32EEEEEEaNS5_IJlSB_lEEEaSJ_NS4_8TiledMMAINS4_8MMA_AtomIJNS4_4SM904GMMA27MMA_64x128x32_S32S8S8_SS_TNEEEENS4_6LayoutINS5_IJSC_SB_SB_EEENS5_IJSB_NSA_ILi0EEESS_EEEEENS5_IJNS4_10UnderscoreESV_SV_EEEEENS4_23SM90_TMA_LOAD_MULTICASTENS4_14ComposedLayoutINS4_7SwizzleILi1ELi4ELi3EEENS4_18smem_ptr_flag_bitsILi8EEENSQ_INS5_IJNSA_ILi8EEESH_EEENS5_IJSH_SB_EEEEEEEvNS4_8identityENS4_13SM90_TMA_LOADES18_vS19_EENS_8epilogue10collective6detail29Sm90TmaWarpSpecializedAdapterINS1D_15DefaultEpilogueIaSJ_SJ_NS1C_6thread17LinearCombinationIaLi1EiiLNS1H_9ScaleType4KindE0ELNS_15FloatRoundStyleE2EaEENS1_15EpilogueDefaultEEEEEvvEEEEvNT_6ParamsE,"a",@progbits
	.sectionflags	@""
	.align	4
.nv.constant0._ZN7cutlass13device_kernelINS_4gemm6kernel13GemmUniversalIN4cute5tupleIJiiiiEEENS1_10collective13CollectiveMmaINS1_34MainloopSm90TmaGmmaWarpSpecializedILi5ENS5_IJNS4_1CILi1EEENSA_ILi2EEESB_EEENS1_35KernelTmaWarpSpecializedCooperativeEEENS5_IJNSA_ILi128EEESG_NSA_ILi32EEEEEEaNS5_IJlSB_lEEEaSJ_NS4_8TiledMMAINS4_8MMA_AtomIJNS4_4SM904GMMA27MMA_64x128x32_S32S8S8_SS_TNEEEENS4_6LayoutINS5_IJSC_SB_SB_EEENS5_IJSB_NSA_ILi0EEESS_EEEEENS5_IJNS4_10UnderscoreESV_SV_EEEEENS4_23SM90_TMA_LOAD_MULTICASTENS4_14ComposedLayoutINS4_7SwizzleILi1ELi4ELi3EEENS4_18smem_ptr_flag_bitsILi8EEENSQ_INS5_IJNSA_ILi8EEESH_EEENS5_IJSH_SB_EEEEEEEvNS4_8identityENS4_13SM90_TMA_LOADES18_vS19_EENS_8epilogue10collective6detail29Sm90TmaWarpSpecializedAdapterINS1D_15DefaultEpilogueIaSJ_SJ_NS1C_6thread17LinearCombinationIaLi1EiiLNS1H_9ScaleType4KindE0ELNS_15FloatRoundStyleE2EaEENS1_15EpilogueDefaultEEEEEvvEEEEvNT_6ParamsE:
	.zero		1664


//--------------------- SYMBOLS --------------------------

	.type		.nv.reservedSmem.offset0,@object
	.size		.nv.reservedSmem.offset0,0x4
	.type		__assertfail,@function
